	.target	sm_90a

	.elftype	@"ET_EXEC"


//--------------------- .note.nv.tkinfo           --------------------------
	.section	.note.nv.tkinfo,"",@"SHT_NOTE"
	.sectionflags	@"SHF_NOTE_NV_TKINFO"
	.tkinfo
        /*0018*/ 	.word	0x00000002
        /*0030*/ 	.string	""
        /*0030*/ 	.string	"ptxas"
        /*0030*/ 	.string	"Cuda compilation tools, release 13.0, V13.0.88"
        /*0030*/ 	.string	"Build cuda_13.0.r13.0/compiler.36424714_0"
        /*0030*/ 	.string	"-arch sm_90a -m 64 "



//--------------------- .note.nv.cuinfo           --------------------------
	.section	.note.nv.cuinfo,"",@"SHT_NOTE"
	.sectionflags	@"SHF_NOTE_NV_CUINFO"
        /*0018*/ 	.short	0x0002
        /*001a*/ 	.short	0x005a
        /*001c*/ 	.short	0x0082
	.zero		2


//--------------------- .nv.info                  --------------------------
	.section	.nv.info,"",@"SHT_CUDA_INFO"
	.align	4


	//----- nvinfo : EIATTR_REGCOUNT
	.align		4
        /*0000*/ 	.byte	0x04, 0x2f
        /*0002*/ 	.short	(.L_12 - .L_11)
	.align		4
.L_11:
        /*0004*/ 	.word	index@(_ZN7cutlass13device_kernelINS_4gemm6kernel13GemmUniversalIN4cute5tupleIJiiiiEEENS1_10collective13CollectiveMmaINS1_37MainloopSm90TmaGmmaWarpSpecializedFP8ILi5ENS5_IJNS4_1CILi1EEENSA_ILi2EEESB_EEENS1_32KernelTmaWarpSpecializedPingpongEEENS5_IJNSA_ILi64EEENSA_ILi256EEENSA_ILi32EEEEEENS_12float_e5m2_tENS5_IJlSB_lEEESK_SL_NS4_8TiledMMAINS4_8MMA_AtomIJNS4_4SM904GMMA31MMA_64x256x32_F32E5M2E5M2_SS_TNILNSP_7ScaleInE1ELSR_1EEEEEENS4_6LayoutINS5_IJSB_SB_SB_EEENS5_IJNSA_ILi0EEESW_SW_EEEEENS5_IJNS4_10UnderscoreESZ_SZ_EEEEENS4_23SM90_TMA_LOAD_MULTICASTENS4_14ComposedLayoutINS4_7SwizzleILi1ELi4ELi3EEENS4_18smem_ptr_flag_bitsILi8EEENSU_INS5_IJNSA_ILi8EEESI_EEENS5_IJSI_SB_EEEEEEEvNS4_8identityENS4_13SM90_TMA_LOADES1C_vS1D_EENS_8epilogue10collective6detail29Sm90TmaWarpSpecializedAdapterINS1H_15DefaultEpilogueISK_SL_SL_NS1G_6thread17LinearCombinationISK_Li1EffLNS1L_9ScaleType4KindE0ELNS_15FloatRoundStyleE2ESK_EENS1_15EpilogueDefaultEEEEEvvEEEEvNT_6ParamsE)
        /*0008*/ 	.word	0x000000a8


	//----- nvinfo : EIATTR_FRAME_SIZE
	.align		4
.L_12:
        /*000c*/ 	.byte	0x04, 0x11
        /*000e*/ 	.short	(.L_14 - .L_13)
	.align		4
.L_13:
        /*0010*/ 	.word	index@(_ZN7cutlass13device_kernelINS_4gemm6kernel13GemmUniversalIN4cute5tupleIJiiiiEEENS1_10collective13CollectiveMmaINS1_37MainloopSm90TmaGmmaWarpSpecializedFP8ILi5ENS5_IJNS4_1CILi1EEENSA_ILi2EEESB_EEENS1_32KernelTmaWarpSpecializedPingpongEEENS5_IJNSA_ILi64EEENSA_ILi256EEENSA_ILi32EEEEEENS_12float_e5m2_tENS5_IJlSB_lEEESK_SL_NS4_8TiledMMAINS4_8MMA_AtomIJNS4_4SM904GMMA31MMA_64x256x32_F32E5M2E5M2_SS_TNILNSP_7ScaleInE1ELSR_1EEEEEENS4_6LayoutINS5_IJSB_SB_SB_EEENS5_IJNSA_ILi0EEESW_SW_EEEEENS5_IJNS4_10UnderscoreESZ_SZ_EEEEENS4_23SM90_TMA_LOAD_MULTICASTENS4_14ComposedLayoutINS4_7SwizzleILi1ELi4ELi3EEENS4_18smem_ptr_flag_bitsILi8EEENSU_INS5_IJNSA_ILi8EEESI_EEENS5_IJSI_SB_EEEEEEEvNS4_8identityENS4_13SM90_TMA_LOADES1C_vS1D_EENS_8epilogue10collective6detail29Sm90TmaWarpSpecializedAdapterINS1H_15DefaultEpilogueISK_SL_SL_NS1G_6thread17LinearCombinationISK_Li1EffLNS1L_9ScaleType4KindE0ELNS_15FloatRoundStyleE2ESK_EENS1_15EpilogueDefaultEEEEEvvEEEEvNT_6ParamsE)
        /*0014*/ 	.word	0x00000118


	//----- nvinfo : EIATTR_MIN_STACK_SIZE
	.align		4
.L_14:
        /*0018*/ 	.byte	0x04, 0x12
        /*001a*/ 	.short	(.L_16 - .L_15)
	.align		4
.L_15:
        /*001c*/ 	.word	index@(_ZN7cutlass13device_kernelINS_4gemm6kernel13GemmUniversalIN4cute5tupleIJiiiiEEENS1_10collective13CollectiveMmaINS1_37MainloopSm90TmaGmmaWarpSpecializedFP8ILi5ENS5_IJNS4_1CILi1EEENSA_ILi2EEESB_EEENS1_32KernelTmaWarpSpecializedPingpongEEENS5_IJNSA_ILi64EEENSA_ILi256EEENSA_ILi32EEEEEENS_12float_e5m2_tENS5_IJlSB_lEEESK_SL_NS4_8TiledMMAINS4_8MMA_AtomIJNS4_4SM904GMMA31MMA_64x256x32_F32E5M2E5M2_SS_TNILNSP_7ScaleInE1ELSR_1EEEEEENS4_6LayoutINS5_IJSB_SB_SB_EEENS5_IJNSA_ILi0EEESW_SW_EEEEENS5_IJNS4_10UnderscoreESZ_SZ_EEEEENS4_23SM90_TMA_LOAD_MULTICASTENS4_14ComposedLayoutINS4_7SwizzleILi1ELi4ELi3EEENS4_18smem_ptr_flag_bitsILi8EEENSU_INS5_IJNSA_ILi8EEESI_EEENS5_IJSI_SB_EEEEEEEvNS4_8identityENS4_13SM90_TMA_LOADES1C_vS1D_EENS_8epilogue10collective6detail29Sm90TmaWarpSpecializedAdapterINS1H_15DefaultEpilogueISK_SL_SL_NS1G_6thread17LinearCombinationISK_Li1EffLNS1L_9ScaleType4KindE0ELNS_15FloatRoundStyleE2ESK_EENS1_15EpilogueDefaultEEEEEvvEEEEvNT_6ParamsE)
        /*0020*/ 	.word	0x00000118
.L_16:


//--------------------- .nv.compat                --------------------------
	.section	.nv.compat,"",@"SHT_CUDA_COMPAT_INFO"
	.align	4
        /*0000*/ 	.byte	0x02, 0x09, 0x01, 0x00, 0x02, 0x02, 0x04, 0x00, 0x02, 0x05, 0x05, 0x00, 0x03, 0x07, 0x01, 0x01
        /*0010*/ 	.byte	0x02, 0x03, 0x01, 0x00, 0x02, 0x06, 0x01, 0x00, 0x04, 0x0b, 0x08, 0x00, 0x00, 0x00, 0x00, 0x00
        /*0020*/ 	.byte	0x00, 0x00, 0x00, 0x00


//--------------------- .nv.info._ZN7cutlass13device_kernelINS_4gemm6kernel13GemmUniversalIN4cute5tupleIJiiiiEEENS1_10collective13CollectiveMmaINS1_37MainloopSm90TmaGmmaWarpSpecializedFP8ILi5ENS5_IJNS4_1CILi1EEENSA_ILi2EEESB_EEENS1_32KernelTmaWarpSpecializedPingpongEEENS5_IJNSA_ILi64EEENSA_ILi256EEENSA_ILi32EEEEEENS_12float_e5m2_tENS5_IJlSB_lEEESK_SL_NS4_8TiledMMAINS4_8MMA_AtomIJNS4_4SM904GMMA31MMA_64x256x32_F32E5M2E5M2_SS_TNILNSP_7ScaleInE1ELSR_1EEEEEENS4_6LayoutINS5_IJSB_SB_SB_EEENS5_IJNSA_ILi0EEESW_SW_EEEEENS5_IJNS4_10UnderscoreESZ_SZ_EEEEENS4_23SM90_TMA_LOAD_MULTICASTENS4_14ComposedLayoutINS4_7SwizzleILi1ELi4ELi3EEENS4_18smem_ptr_flag_bitsILi8EEENSU_INS5_IJNSA_ILi8EEESI_EEENS5_IJSI_SB_EEEEEEEvNS4_8identityENS4_13SM90_TMA_LOADES1C_vS1D_EENS_8epilogue10collective6detail29Sm90TmaWarpSpecializedAdapterINS1H_15DefaultEpilogueISK_SL_SL_NS1G_6thread17LinearCombinationISK_Li1EffLNS1L_9ScaleType4KindE0ELNS_15FloatRoundStyleE2ESK_EENS1_15EpilogueDefaultEEEEEvvEEEEvNT_6ParamsE --------------------------
	.section	.nv.info._ZN7cutlass13device_kernelINS_4gemm6kernel13GemmUniversalIN4cute5tupleIJiiiiEEENS1_10collective13CollectiveMmaINS1_37MainloopSm90TmaGmmaWarpSpecializedFP8ILi5ENS5_IJNS4_1CILi1EEENSA_ILi2EEESB_EEENS1_32KernelTmaWarpSpecializedPingpongEEENS5_IJNSA_ILi64EEENSA_ILi256EEENSA_ILi32EEEEEENS_12float_e5m2_tENS5_IJlSB_lEEESK_SL_NS4_8TiledMMAINS4_8MMA_AtomIJNS4_4SM904GMMA31MMA_64x256x32_F32E5M2E5M2_SS_TNILNSP_7ScaleInE1ELSR_1EEEEEENS4_6LayoutINS5_IJSB_SB_SB_EEENS5_IJNSA_ILi0EEESW_SW_EEEEENS5_IJNS4_10UnderscoreESZ_SZ_EEEEENS4_23SM90_TMA_LOAD_MULTICASTENS4_14ComposedLayoutINS4_7SwizzleILi1ELi4ELi3EEENS4_18smem_ptr_flag_bitsILi8EEENSU_INS5_IJNSA_ILi8EEESI_EEENS5_IJSI_SB_EEEEEEEvNS4_8identityENS4_13SM90_TMA_LOADES1C_vS1D_EENS_8epilogue10collective6detail29Sm90TmaWarpSpecializedAdapterINS1H_15DefaultEpilogueISK_SL_SL_NS1G_6thread17LinearCombinationISK_Li1EffLNS1L_9ScaleType4KindE0ELNS_15FloatRoundStyleE2ESK_EENS1_15EpilogueDefaultEEEEEvvEEEEvNT_6ParamsE,"",@"SHT_CUDA_INFO"
	.sectionflags	@""
	.align	4


	//----- nvinfo : EIATTR_CUDA_API_VERSION
	.align		4
        /*0000*/ 	.byte	0x04, 0x37
        /*0002*/ 	.short	(.L_18 - .L_17)
.L_17:
        /*0004*/ 	.word	0x00000082


	//----- nvinfo : EIATTR_KPARAM_INFO
	.align		4
.L_18:
        /*0008*/ 	.byte	0x04, 0x17
        /*000a*/ 	.short	(.L_20 - .L_19)
.L_19:
        /*000c*/ 	.word	0x00000000
        /*0010*/ 	.short	0x0000
        /*0012*/ 	.short	0x0070
        /*0014*/ 	.byte	0x00, 0xf0, 0x01, 0x10


	//----- nvinfo : EIATTR_SPARSE_MMA_MASK
	.align		4
.L_20:
        /*0018*/ 	.byte	0x03, 0x50
        /*001a*/ 	.short	0x0000


	//----- nvinfo : EIATTR_MAXREG_COUNT
	.align		4
        /*001c*/ 	.byte	0x03, 0x1b
        /*001e*/ 	.short	0x00a8


	//----- nvinfo : EIATTR_NUM_BARRIERS
	.align		4
        /*0020*/ 	.byte	0x02, 0x4c
        /*0022*/ 	.byte	0x01
	.zero		1


	//----- nvinfo : EIATTR_ANNOTATIONS
	.align		4
        /*0024*/ 	.byte	0x04, 0x55
        /*0026*/ 	.short	(.L_22 - .L_21)


	//   ....[0]....
.L_21:
        /*0028*/ 	.word	0x00000001
        /*002c*/ 	.byte	0xe0, 0x06, 0x00, 0x00, 0x01, 0x00, 0x00, 0x00, 0xe0, 0x0d, 0x00, 0x00, 0x01, 0x00, 0x00, 0x00
        /* <DEDUP_REMOVED lines=208> */
        /*0d3c*/ 	.byte	0xe0, 0x01, 0x01, 0x00, 0x01, 0x00, 0x00, 0x00, 0x30, 0x02, 0x01, 0x00


	//----- nvinfo : EIATTR_MERCURY_ISA_VERSION
	.align		4
.L_22:
        /*0d48*/ 	.byte	0x03, 0x5f
        /*0d4a*/ 	.short	0x0101


	//----- nvinfo : EIATTR_INT_WARP_WIDE_INSTR_OFFSETS
	.align		4
        /*0d4c*/ 	.byte	0x04, 0x31
        /*0d4e*/ 	.short	(.L_24 - .L_23)


	//   ....[0]....
.L_23:
        /*0d50*/ 	.word	0x000005a0


	//   ....[1]....
        /*0d54*/ 	.word	0x000005b0


	//   ....[2]....
        /*0d58*/ 	.word	0x000005f0


	//   ....[3]....
        /*0d5c*/ 	.word	0x00000620


	//   ....[4]....
        /*0d60*/ 	.word	0x00000630


	//   ....[5]....
        /*0d64*/ 	.word	0x00000670


	//   ....[6]....
        /*0d68*/ 	.word	0x000007a0


	//   ....[7]....
        /*0d6c*/ 	.word	0x000007d0


	//   ....[8]....
        /*0d70*/ 	.word	0x00005510


	//----- nvinfo : EIATTR_COOP_GROUP_MASK_REGIDS
	.align		4
.L_24:
        /*0d74*/ 	.byte	0x04, 0x29
        /*0d76*/ 	.short	(.L_26 - .L_25)


	//   ....[0]....
.L_25:
        /*0d78*/ 	.word	0xffffffff


	//   ....[1]....
        /*0d7c*/ 	.word	0xffffffff


	//   ....[2]....
        /*0d80*/ 	.word	0xffffffff


	//   ....[3]....
        /*0d84*/ 	.word	0xffffffff


	//   ....[4]....
        /*0d88*/ 	.word	0xffffffff


	//   ....[5]....
        /*0d8c*/ 	.word	0xffffffff


	//   ....[6]....
        /*0d90*/ 	.word	0xffffffff


	//----- nvinfo : EIATTR_COOP_GROUP_INSTR_OFFSETS
	.align		4
.L_26:
        /*0d94*/ 	.byte	0x04, 0x28
        /*0d96*/ 	.short	(.L_28 - .L_27)


	//   ....[0]....
.L_27:
        /*0d98*/ 	.word	0x00000070


	//   ....[1]....
        /*0d9c*/ 	.word	0x00000090


	//   ....[2]....
        /*0da0*/ 	.word	0x00000190


	//   ....[3]....
        /*0da4*/ 	.word	0x000003d0


	//   ....[4]....
        /*0da8*/ 	.word	0x00000420


	//   ....[5]....
        /*0dac*/ 	.word	0x000004e0


	//   ....[6]....
        /*0db0*/ 	.word	0x00000930


	//----- nvinfo : EIATTR_REG_RECONFIG
	.align		4
.L_28:
        /*0db4*/ 	.byte	0x01, 0x54
	.zero		2


	//----- nvinfo : EIATTR_MBARRIER_INSTR_OFFSETS
	.align		4
        /*0db8*/ 	.byte	0x04, 0x39
        /*0dba*/ 	.short	(.L_30 - .L_29)


	//   ....[0]....
.L_29:
        /*0dbc*/ 	.word	0x00000310
        /*0dc0*/ 	.word	0x000000ff
        /*0dc4*/ 	.word	0x00000000
        /*0dc8*/ 	.short	0x0100
        /*0dca*/ 	.byte	0x07
	.zero		1


	//   ....[1]....
        /*0dcc*/ 	.word	0x00000320
        /*0dd0*/ 	.word	0x000000ff
        /*0dd4*/ 	.word	0x00000028
        /*0dd8*/ 	.short	0x0100
        /*0dda*/ 	.byte	0x07
	.zero		1


	//   ....[2]....
        /*0ddc*/ 	.word	0x00000330
        /*0de0*/ 	.word	0x000000ff
        /*0de4*/ 	.word	0x00000008
        /*0de8*/ 	.short	0x0100
        /*0dea*/ 	.byte	0x07
	.zero		1


	//   ....[3]....
        /*0dec*/ 	.word	0x00000340
        /*0df0*/ 	.word	0x000000ff
        /*0df4*/ 	.word	0x00000030
        /*0df8*/ 	.short	0x0100
        /*0dfa*/ 	.byte	0x07
	.zero		1


	//   ....[4]....
        /*0dfc*/ 	.word	0x00000350
        /*0e00*/ 	.word	0x000000ff
        /*0e04*/ 	.word	0x00000010
        /*0e08*/ 	.short	0x0100
        /*0e0a*/ 	.byte	0x07
	.zero		1


	//   ....[5]....
        /*0e0c*/ 	.word	0x00000360
        /*0e10*/ 	.word	0x000000ff
        /*0e14*/ 	.word	0x00000038
        /*0e18*/ 	.short	0x0100
        /*0e1a*/ 	.byte	0x07
	.zero		1


	//   ....[6]....
        /*0e1c*/ 	.word	0x00000370
        /*0e20*/ 	.word	0x000000ff
        /*0e24*/ 	.word	0x00000018
        /*0e28*/ 	.short	0x0100
        /*0e2a*/ 	.byte	0x07
	.zero		1


	//   ....[7]....
        /*0e2c*/ 	.word	0x00000380
        /*0e30*/ 	.word	0x000000ff
        /*0e34*/ 	.word	0x00000040
        /*0e38*/ 	.short	0x0100
        /*0e3a*/ 	.byte	0x07
	.zero		1


	//   ....[8]....
        /*0e3c*/ 	.word	0x00000390
        /*0e40*/ 	.word	0x000000ff
        /*0e44*/ 	.word	0x00000020
        /*0e48*/ 	.short	0x0100
        /*0e4a*/ 	.byte	0x07
	.zero		1


	//   ....[9]....
        /*0e4c*/ 	.word	0x000003a0
        /*0e50*/ 	.word	0x000000ff
        /*0e54*/ 	.word	0x00000048
        /*0e58*/ 	.short	0x0100
        /*0e5a*/ 	.byte	0x07
	.zero		1


	//   ....[10]....
        /*0e5c*/ 	.word	0x00000810
        /*0e60*/ 	.word	0x000000ff
        /*0e64*/ 	.word	0x00000080
        /*0e68*/ 	.short	0x0100
        /*0e6a*/ 	.byte	0x07
	.zero		1


	//   ....[11]....
        /*0e6c*/ 	.word	0x00000870
        /*0e70*/ 	.word	0x000000ff
        /*0e74*/ 	.word	0x00000088
        /*0e78*/ 	.short	0x0100
        /*0e7a*/ 	.byte	0x07
	.zero		1


	//   ....[12]....
        /*0e7c*/ 	.word	0x000008b0
        /*0e80*/ 	.word	0x000000ff
        /*0e84*/ 	.word	0x00000060
        /*0e88*/ 	.short	0x0100
        /*0e8a*/ 	.byte	0x0a
	.zero		1


	//   ....[13]....
        /*0e8c*/ 	.word	0x000008c0
        /*0e90*/ 	.word	0x000000ff
        /*0e94*/ 	.word	0x00000068
        /*0e98*/ 	.short	0x0100
        /*0e9a*/ 	.byte	0x0a
	.zero		1


	//   ....[14]....
        /*0e9c*/ 	.word	0x000008d0
        /*0ea0*/ 	.word	0x000000ff
        /*0ea4*/ 	.word	0x00000070
        /*0ea8*/ 	.short	0x0100
        /*0eaa*/ 	.byte	0x0a
	.zero		1


	//   ....[15]....
        /*0eac*/ 	.word	0x000008e0
        /*0eb0*/ 	.word	0x000000ff
        /*0eb4*/ 	.word	0x00000078
        /*0eb8*/ 	.short	0x0100
        /*0eba*/ 	.byte	0x0a
	.zero		1


	//   ....[16]....
        /*0ebc*/ 	.word	0x00001790
        /*0ec0*/ 	.word	0x000000ff
        /*0ec4*/ 	.word	0xfffffff8
        /*0ec8*/ 	.short	0x010a
        /*0eca*/ 	.byte	0x11
	.zero		1


	//   ....[17]....
        /*0ecc*/ 	.word	0x00002170
        /*0ed0*/ 	.word	0x000000ff
        /*0ed4*/ 	.word	0x00000000
        /*0ed8*/ 	.short	0x010a
        /*0eda*/ 	.byte	0x06
	.zero		1


	//   ....[18]....
        /*0edc*/ 	.word	0x000021b0
        /*0ee0*/ 	.word	0x000000ff
        /*0ee4*/ 	.word	0x00000000
        /*0ee8*/ 	.short	0x010a
        /*0eea*/ 	.byte	0x06
	.zero		1


	//   ....[19]....
        /*0eec*/ 	.word	0x00003340
        /*0ef0*/ 	.word	0x000000ff
        /*0ef4*/ 	.word	0x00000000
        /*0ef8*/ 	.short	0x010a
        /*0efa*/ 	.byte	0x09
	.zero		1


	//   ....[20]....
        /*0efc*/ 	.word	0x00003380
        /*0f00*/ 	.word	0x000000ff
        /*0f04*/ 	.word	0x00000000
        /*0f08*/ 	.short	0x010a
        /*0f0a*/ 	.byte	0x09
	.zero		1


	//   ....[21]....
        /*0f0c*/ 	.word	0x000043c0
        /*0f10*/ 	.word	0x000000e5
        /*0f14*/ 	.word	0x00000000
        /*0f18*/ 	.short	0x0101
        /*0f1a*/ 	.byte	0x3f
	.zero		1


	//   ....[22]....
        /*0f1c*/ 	.word	0x00005470
        /*0f20*/ 	.word	0x000000e3
        /*0f24*/ 	.word	0x00000000
        /*0f28*/ 	.short	0x0101
        /*0f2a*/ 	.byte	0x1d
	.zero		1


	//   ....[23]....
        /*0f2c*/ 	.word	0x000055d0
        /*0f30*/ 	.word	0x00000018
        /*0f34*/ 	.word	0x00000000
        /*0f38*/ 	.short	0x0101
        /*0f3a*/ 	.byte	0x3f
	.zero		1


	//   ....[24]....
        /*0f3c*/ 	.word	0x00005680
        /*0f40*/ 	.word	0x000000ff
        /*0f44*/ 	.word	0x00000008
        /*0f48*/ 	.short	0x010a
        /*0f4a*/ 	.byte	0x11
	.zero		1


	//   ....[25]....
        /*0f4c*/ 	.word	0x0000e870
        /*0f50*/ 	.word	0x00000003
        /*0f54*/ 	.word	0x00000000
        /*0f58*/ 	.short	0x0101
        /*0f5a*/ 	.byte	0x1d
	.zero		1


	//   ....[26]....
        /*0f5c*/ 	.word	0x0000f2b0
        /*0f60*/ 	.word	0x0000000b
        /*0f64*/ 	.word	0x00000028
        /*0f68*/ 	.short	0x010a
        /*0f6a*/ 	.byte	0x3f
	.zero		1


	//   ....[27]....
        /*0f6c*/ 	.word	0x0000f680
        /*0f70*/ 	.word	0x00000005
        /*0f74*/ 	.word	0x00000088
        /*0f78*/ 	.short	0x0101
        /*0f7a*/ 	.byte	0x3f
	.zero		1


	//   ....[28]....
        /*0f7c*/ 	.word	0x0000fe90
        /*0f80*/ 	.word	0x00000007
        /*0f84*/ 	.word	0x00000000
        /*0f88*/ 	.short	0x010a
        /*0f8a*/ 	.byte	0x3f
	.zero		1


	//   ....[29]....
        /*0f8c*/ 	.word	0x0000ff10
        /*0f90*/ 	.word	0x00000008
        /*0f94*/ 	.word	0x00000000
        /*0f98*/ 	.short	0x010a
        /*0f9a*/ 	.byte	0x3f
	.zero		1


	//   ....[30]....
        /*0f9c*/ 	.word	0x0000ffa0
        /*0fa0*/ 	.word	0x00000009
        /*0fa4*/ 	.word	0x00000000
        /*0fa8*/ 	.short	0x010a
        /*0faa*/ 	.byte	0x3f
	.zero		1


	//   ....[31]....
        /*0fac*/ 	.word	0x00010030
        /*0fb0*/ 	.word	0x00000006
        /*0fb4*/ 	.word	0x00000000
        /*0fb8*/ 	.short	0x010a
        /*0fba*/ 	.byte	0x3f
	.zero		1


	//   ....[32]....
        /*0fbc*/ 	.word	0x000100c0
        /*0fc0*/ 	.word	0x00000003
        /*0fc4*/ 	.word	0x00000000
        /*0fc8*/ 	.short	0x010a
        /*0fca*/ 	.byte	0x3f
	.zero		1


	//   ....[33]....
        /*0fcc*/ 	.word	0x00010130
        /*0fd0*/ 	.word	0x00000003
        /*0fd4*/ 	.word	0xfffffff8
        /*0fd8*/ 	.short	0x010a
        /*0fda*/ 	.byte	0x3f
	.zero		1


	//   ....[34]....
        /*0fdc*/ 	.word	0x00010190
        /*0fe0*/ 	.word	0x00000003
        /*0fe4*/ 	.word	0x00000000
        /*0fe8*/ 	.short	0x010a
        /*0fea*/ 	.byte	0x3f
	.zero		1


	//   ....[35]....
        /*0fec*/ 	.word	0x00010200
        /*0ff0*/ 	.word	0x00000000
        /*0ff4*/ 	.word	0x00000000
        /*0ff8*/ 	.short	0x010a
        /*0ffa*/ 	.byte	0x3f
	.zero		1


	//   ....[36]....
        /*0ffc*/ 	.word	0x00010270
        /*1000*/ 	.word	0x00000019
        /*1004*/ 	.word	0x00000008
        /*1008*/ 	.short	0x010a
        /*100a*/ 	.byte	0x3f
	.zero		1


	//   ....[37]....
        /*100c*/ 	.word	0x00010340
        /*1010*/ 	.word	0x0000000b
        /*1014*/ 	.word	0x00000028
        /*1018*/ 	.short	0x010a
        /*101a*/ 	.byte	0x3f
	.zero		1


	//   ....[38]....
        /*101c*/ 	.word	0x00010420
        /*1020*/ 	.word	0x00000007
        /*1024*/ 	.word	0x00000000
        /*1028*/ 	.short	0x010a
        /*102a*/ 	.byte	0x3f
	.zero		1


	//   ....[39]....
        /*102c*/ 	.word	0x00010470
        /*1030*/ 	.word	0x00000008
        /*1034*/ 	.word	0x00000000
        /*1038*/ 	.short	0x010a
        /*103a*/ 	.byte	0x3f
	.zero		1


	//   ....[40]....
        /*103c*/ 	.word	0x000104c0
        /*1040*/ 	.word	0x00000009
        /*1044*/ 	.word	0x00000000
        /*1048*/ 	.short	0x010a
        /*104a*/ 	.byte	0x3f
	.zero		1


	//   ....[41]....
        /*104c*/ 	.word	0x00010510
        /*1050*/ 	.word	0x00000006
        /*1054*/ 	.word	0x00000000
        /*1058*/ 	.short	0x010a
        /*105a*/ 	.byte	0x3f
	.zero		1


	//----- nvinfo : EIATTR_NUM_MBARRIERS
	.align		4
.L_30:
        /*105c*/ 	.byte	0x03, 0x38
        /*105e*/ 	.short	0x0010


	//----- nvinfo : EIATTR_EXIT_INSTR_OFFSETS
	.align		4
        /*1060*/ 	.byte	0x04, 0x1c
        /*1062*/ 	.short	(.L_32 - .L_31)


	//   ....[0]....
.L_31:
        /*1064*/ 	.word	0x000014d0


	//   ....[1]....
        /*1068*/ 	.word	0x00001530


	//   ....[2]....
        /*106c*/ 	.word	0x0000ef80


	//   ....[3]....
        /*1070*/ 	.word	0x0000efb0


	//   ....[4]....
        /*1074*/ 	.word	0x00010110


	//----- nvinfo : EIATTR_MAX_THREADS
	.align		4
.L_32:
        /*1078*/ 	.byte	0x04, 0x05
        /*107a*/ 	.short	(.L_34 - .L_33)
.L_33:
        /*107c*/ 	.word	0x00000180
        /*1080*/ 	.word	0x00000001
        /*1084*/ 	.word	0x00000001


	//----- nvinfo : EIATTR_CRS_STACK_SIZE
	.align		4
.L_34:
        /*1088*/ 	.byte	0x04, 0x1e
        /*108a*/ 	.short	(.L_36 - .L_35)
.L_35:
        /*108c*/ 	.word	0x00000000


	//----- nvinfo : EIATTR_CBANK_PARAM_SIZE
	.align		4
.L_36:
        /*1090*/ 	.byte	0x03, 0x19
        /*1092*/ 	.short	0x0470


	//----- nvinfo : EIATTR_PARAM_CBANK
	.align		4
        /*1094*/ 	.byte	0x04, 0x0a
        /*1096*/ 	.short	(.L_38 - .L_37)
	.align		4
.L_37:
        /*1098*/ 	.word	index@(.nv.constant0._ZN7cutlass13device_kernelINS_4gemm6kernel13GemmUniversalIN4cute5tupleIJiiiiEEENS1_10collective13CollectiveMmaINS1_37MainloopSm90TmaGmmaWarpSpecializedFP8ILi5ENS5_IJNS4_1CILi1EEENSA_ILi2EEESB_EEENS1_32KernelTmaWarpSpecializedPingpongEEENS5_IJNSA_ILi64EEENSA_ILi256EEENSA_ILi32EEEEEENS_12float_e5m2_tENS5_IJlSB_lEEESK_SL_NS4_8TiledMMAINS4_8MMA_AtomIJNS4_4SM904GMMA31MMA_64x256x32_F32E5M2E5M2_SS_TNILNSP_7ScaleInE1ELSR_1EEEEEENS4_6LayoutINS5_IJSB_SB_SB_EEENS5_IJNSA_ILi0EEESW_SW_EEEEENS5_IJNS4_10UnderscoreESZ_SZ_EEEEENS4_23SM90_TMA_LOAD_MULTICASTENS4_14ComposedLayoutINS4_7SwizzleILi1ELi4ELi3EEENS4_18smem_ptr_flag_bitsILi8EEENSU_INS5_IJNSA_ILi8EEESI_EEENS5_IJSI_SB_EEEEEEEvNS4_8identityENS4_13SM90_TMA_LOADES1C_vS1D_EENS_8epilogue10collective6detail29Sm90TmaWarpSpecializedAdapterINS1H_15DefaultEpilogueISK_SL_SL_NS1G_6thread17LinearCombinationISK_Li1EffLNS1L_9ScaleType4KindE0ELNS_15FloatRoundStyleE2ESK_EENS1_15EpilogueDefaultEEEEEvvEEEEvNT_6ParamsE)
        /*109c*/ 	.short	0x0210
        /*109e*/ 	.short	0x0470


	//----- nvinfo : EIATTR_SW_WAR
	.align		4
.L_38:
        /*10a0*/ 	.byte	0x04, 0x36
        /*10a2*/ 	.short	(.L_40 - .L_39)
.L_39:
        /*10a4*/ 	.word	0x00000008
.L_40:


//--------------------- .nv.callgraph             --------------------------
	.section	.nv.callgraph,"",@"SHT_CUDA_CALLGRAPH"
	.align	4
	.sectionentsize	8
	.align		4
        /*0000*/ 	.word	0x00000000
	.align		4
        /*0004*/ 	.word	0xffffffff
	.align		4
        /*0008*/ 	.word	0x00000000
	.align		4
        /*000c*/ 	.word	0xfffffffe
	.align		4
        /*0010*/ 	.word	0x00000000
	.align		4
        /*0014*/ 	.word	0xfffffffd
	.align		4
        /*0018*/ 	.word	0x00000000
	.align		4
        /*001c*/ 	.word	0xfffffffc


//--------------------- .nv.constant4             --------------------------
	.section	.nv.constant4,"a",@progbits
	.align	8
	.align		8
.nv.constant4:
        /*0000*/ 	.dword	_ZN39_INTERNAL_bb0f8999_4_k_cu_c63e6d9c_46964cuda3std3__45__cpo5beginE
	.align		8
        /*0008*/ 	.dword	_ZN39_INTERNAL_bb0f8999_4_k_cu_c63e6d9c_46964cuda3std3__45__cpo3endE
	.align		8
        /*0010*/ 	.dword	_ZN39_INTERNAL_bb0f8999_4_k_cu_c63e6d9c_46964cuda3std3__45__cpo6cbeginE
	.align		8
        /*0018*/ 	.dword	_ZN39_INTERNAL_bb0f8999_4_k_cu_c63e6d9c_46964cuda3std3__45__cpo4cendE
	.align		8
        /*0020*/ 	.dword	_ZN39_INTERNAL_bb0f8999_4_k_cu_c63e6d9c_46964cuda3std3__441_GLOBAL__N__bb0f8999_4_k_cu_c63e6d9c_46966ignoreE
	.align		8
        /*0028*/ 	.dword	_ZN39_INTERNAL_bb0f8999_4_k_cu_c63e6d9c_46964cuda3std3__419piecewise_constructE
	.align		8
        /*0030*/ 	.dword	_ZN39_INTERNAL_bb0f8999_4_k_cu_c63e6d9c_46964cuda3std3__48in_placeE
	.align		8
        /*0038*/ 	.dword	_ZN39_INTERNAL_bb0f8999_4_k_cu_c63e6d9c_46964cuda3std6ranges3__45__cpo4swapE
	.align		8
        /*0040*/ 	.dword	_ZN39_INTERNAL_bb0f8999_4_k_cu_c63e6d9c_46964cuda3std6ranges3__45__cpo9iter_moveE
	.align		8
        /*0048*/ 	.dword	_ZN39_INTERNAL_bb0f8999_4_k_cu_c63e6d9c_46964cute7productE
	.align		8
        /*0050*/ 	.dword	_ZN39_INTERNAL_bb0f8999_4_k_cu_c63e6d9c_46964cute1_E


//--------------------- .text._ZN7cutlass13device_kernelINS_4gemm6kernel13GemmUniversalIN4cute5tupleIJiiiiEEENS1_10collective13CollectiveMmaINS1_37MainloopSm90TmaGmmaWarpSpecializedFP8ILi5ENS5_IJNS4_1CILi1EEENSA_ILi2EEESB_EEENS1_32KernelTmaWarpSpecializedPingpongEEENS5_IJNSA_ILi64EEENSA_ILi256EEENSA_ILi32EEEEEENS_12float_e5m2_tENS5_IJlSB_lEEESK_SL_NS4_8TiledMMAINS4_8MMA_AtomIJNS4_4SM904GMMA31MMA_64x256x32_F32E5M2E5M2_SS_TNILNSP_7ScaleInE1ELSR_1EEEEEENS4_6LayoutINS5_IJSB_SB_SB_EEENS5_IJNSA_ILi0EEESW_SW_EEEEENS5_IJNS4_10UnderscoreESZ_SZ_EEEEENS4_23SM90_TMA_LOAD_MULTICASTENS4_14ComposedLayoutINS4_7SwizzleILi1ELi4ELi3EEENS4_18smem_ptr_flag_bitsILi8EEENSU_INS5_IJNSA_ILi8EEESI_EEENS5_IJSI_SB_EEEEEEEvNS4_8identityENS4_13SM90_TMA_LOADES1C_vS1D_EENS_8epilogue10collective6detail29Sm90TmaWarpSpecializedAdapterINS1H_15DefaultEpilogueISK_SL_SL_NS1G_6thread17LinearCombinationISK_Li1EffLNS1L_9ScaleType4KindE0ELNS_15FloatRoundStyleE2ESK_EENS1_15EpilogueDefaultEEEEEvvEEEEvNT_6ParamsE --------------------------
	.section	.text._ZN7cutlass13device_kernelINS_4gemm6kernel13GemmUniversalIN4cute5tupleIJiiiiEEENS1_10collective13CollectiveMmaINS1_37MainloopSm90TmaGmmaWarpSpecializedFP8ILi5ENS5_IJNS4_1CILi1EEENSA_ILi2EEESB_EEENS1_32KernelTmaWarpSpecializedPingpongEEENS5_IJNSA_ILi64EEENSA_ILi256EEENSA_ILi32EEEEEENS_12float_e5m2_tENS5_IJlSB_lEEESK_SL_NS4_8TiledMMAINS4_8MMA_AtomIJNS4_4SM904GMMA31MMA_64x256x32_F32E5M2E5M2_SS_TNILNSP_7ScaleInE1ELSR_1EEEEEENS4_6LayoutINS5_IJSB_SB_SB_EEENS5_IJNSA_ILi0EEESW_SW_EEEEENS5_IJNS4_10UnderscoreESZ_SZ_EEEEENS4_23SM90_TMA_LOAD_MULTICASTENS4_14ComposedLayoutINS4_7SwizzleILi1ELi4ELi3EEENS4_18smem_ptr_flag_bitsILi8EEENSU_INS5_IJNSA_ILi8EEESI_EEENS5_IJSI_SB_EEEEEEEvNS4_8identityENS4_13SM90_TMA_LOADES1C_vS1D_EENS_8epilogue10collective6detail29Sm90TmaWarpSpecializedAdapterINS1H_15DefaultEpilogueISK_SL_SL_NS1G_6thread17LinearCombinationISK_Li1EffLNS1L_9ScaleType4KindE0ELNS_15FloatRoundStyleE2ESK_EENS1_15EpilogueDefaultEEEEEvvEEEEvNT_6ParamsE,"ax",@progbits
	.align	128
.text._ZN7cutlass13device_kernelINS_4gemm6kernel13GemmUniversalIN4cute5tupleIJiiiiEEENS1_10collective13CollectiveMmaINS1_37MainloopSm90TmaGmmaWarpSpecializedFP8ILi5ENS5_IJNS4_1CILi1EEENSA_ILi2EEESB_EEENS1_32KernelTmaWarpSpecializedPingpongEEENS5_IJNSA_ILi64EEENSA_ILi256EEENSA_ILi32EEEEEENS_12float_e5m2_tENS5_IJlSB_lEEESK_SL_NS4_8TiledMMAINS4_8MMA_AtomIJNS4_4SM904GMMA31MMA_64x256x32_F32E5M2E5M2_SS_TNILNSP_7ScaleInE1ELSR_1EEEEEENS4_6LayoutINS5_IJSB_SB_SB_EEENS5_IJNSA_ILi0EEESW_SW_EEEEENS5_IJNS4_10UnderscoreESZ_SZ_EEEEENS4_23SM90_TMA_LOAD_MULTICASTENS4_14ComposedLayoutINS4_7SwizzleILi1ELi4ELi3EEENS4_18smem_ptr_flag_bitsILi8EEENSU_INS5_IJNSA_ILi8EEESI_EEENS5_IJSI_SB_EEEEEEEvNS4_8identityENS4_13SM90_TMA_LOADES1C_vS1D_EENS_8epilogue10collective6detail29Sm90TmaWarpSpecializedAdapterINS1H_15DefaultEpilogueISK_SL_SL_NS1G_6thread17LinearCombinationISK_Li1EffLNS1L_9ScaleType4KindE0ELNS_15FloatRoundStyleE2ESK_EENS1_15EpilogueDefaultEEEEEvvEEEEvNT_6ParamsE:
        .type           _ZN7cutlass13device_kernelINS_4gemm6kernel13GemmUniversalIN4cute5tupleIJiiiiEEENS1_10collective13CollectiveMmaINS1_37MainloopSm90TmaGmmaWarpSpecializedFP8ILi5ENS5_IJNS4_1CILi1EEENSA_ILi2EEESB_EEENS1_32KernelTmaWarpSpecializedPingpongEEENS5_IJNSA_ILi64EEENSA_ILi256EEENSA_ILi32EEEEEENS_12float_e5m2_tENS5_IJlSB_lEEESK_SL_NS4_8TiledMMAINS4_8MMA_AtomIJNS4_4SM904GMMA31MMA_64x256x32_F32E5M2E5M2_SS_TNILNSP_7ScaleInE1ELSR_1EEEEEENS4_6LayoutINS5_IJSB_SB_SB_EEENS5_IJNSA_ILi0EEESW_SW_EEEEENS5_IJNS4_10UnderscoreESZ_SZ_EEEEENS4_23SM90_TMA_LOAD_MULTICASTENS4_14ComposedLayoutINS4_7SwizzleILi1ELi4ELi3EEENS4_18smem_ptr_flag_bitsILi8EEENSU_INS5_IJNSA_ILi8EEESI_EEENS5_IJSI_SB_EEEEEEEvNS4_8identityENS4_13SM90_TMA_LOADES1C_vS1D_EENS_8epilogue10collective6detail29Sm90TmaWarpSpecializedAdapterINS1H_15DefaultEpilogueISK_SL_SL_NS1G_6thread17LinearCombinationISK_Li1EffLNS1L_9ScaleType4KindE0ELNS_15FloatRoundStyleE2ESK_EENS1_15EpilogueDefaultEEEEEvvEEEEvNT_6ParamsE,@function
        .size           _ZN7cutlass13device_kernelINS_4gemm6kernel13GemmUniversalIN4cute5tupleIJiiiiEEENS1_10collective13CollectiveMmaINS1_37MainloopSm90TmaGmmaWarpSpecializedFP8ILi5ENS5_IJNS4_1CILi1EEENSA_ILi2EEESB_EEENS1_32KernelTmaWarpSpecializedPingpongEEENS5_IJNSA_ILi64EEENSA_ILi256EEENSA_ILi32EEEEEENS_12float_e5m2_tENS5_IJlSB_lEEESK_SL_NS4_8TiledMMAINS4_8MMA_AtomIJNS4_4SM904GMMA31MMA_64x256x32_F32E5M2E5M2_SS_TNILNSP_7ScaleInE1ELSR_1EEEEEENS4_6LayoutINS5_IJSB_SB_SB_EEENS5_IJNSA_ILi0EEESW_SW_EEEEENS5_IJNS4_10UnderscoreESZ_SZ_EEEEENS4_23SM90_TMA_LOAD_MULTICASTENS4_14ComposedLayoutINS4_7SwizzleILi1ELi4ELi3EEENS4_18smem_ptr_flag_bitsILi8EEENSU_INS5_IJNSA_ILi8EEESI_EEENS5_IJSI_SB_EEEEEEEvNS4_8identityENS4_13SM90_TMA_LOADES1C_vS1D_EENS_8epilogue10collective6detail29Sm90TmaWarpSpecializedAdapterINS1H_15DefaultEpilogueISK_SL_SL_NS1G_6thread17LinearCombinationISK_Li1EffLNS1L_9ScaleType4KindE0ELNS_15FloatRoundStyleE2ESK_EENS1_15EpilogueDefaultEEEEEvvEEEEvNT_6ParamsE,(.L_x_338 - _ZN7cutlass13device_kernelINS_4gemm6kernel13GemmUniversalIN4cute5tupleIJiiiiEEENS1_10collective13CollectiveMmaINS1_37MainloopSm90TmaGmmaWarpSpecializedFP8ILi5ENS5_IJNS4_1CILi1EEENSA_ILi2EEESB_EEENS1_32KernelTmaWarpSpecializedPingpongEEENS5_IJNSA_ILi64EEENSA_ILi256EEENSA_ILi32EEEEEENS_12float_e5m2_tENS5_IJlSB_lEEESK_SL_NS4_8TiledMMAINS4_8MMA_AtomIJNS4_4SM904GMMA31MMA_64x256x32_F32E5M2E5M2_SS_TNILNSP_7ScaleInE1ELSR_1EEEEEENS4_6LayoutINS5_IJSB_SB_SB_EEENS5_IJNSA_ILi0EEESW_SW_EEEEENS5_IJNS4_10UnderscoreESZ_SZ_EEEEENS4_23SM90_TMA_LOAD_MULTICASTENS4_14ComposedLayoutINS4_7SwizzleILi1ELi4ELi3EEENS4_18smem_ptr_flag_bitsILi8EEENSU_INS5_IJNSA_ILi8EEESI_EEENS5_IJSI_SB_EEEEEEEvNS4_8identityENS4_13SM90_TMA_LOADES1C_vS1D_EENS_8epilogue10collective6detail29Sm90TmaWarpSpecializedAdapterINS1H_15DefaultEpilogueISK_SL_SL_NS1G_6thread17LinearCombinationISK_Li1EffLNS1L_9ScaleType4KindE0ELNS_15FloatRoundStyleE2ESK_EENS1_15EpilogueDefaultEEEEEvvEEEEvNT_6ParamsE)
        .other          _ZN7cutlass13device_kernelINS_4gemm6kernel13GemmUniversalIN4cute5tupleIJiiiiEEENS1_10collective13CollectiveMmaINS1_37MainloopSm90TmaGmmaWarpSpecializedFP8ILi5ENS5_IJNS4_1CILi1EEENSA_ILi2EEESB_EEENS1_32KernelTmaWarpSpecializedPingpongEEENS5_IJNSA_ILi64EEENSA_ILi256EEENSA_ILi32EEEEEENS_12float_e5m2_tENS5_IJlSB_lEEESK_SL_NS4_8TiledMMAINS4_8MMA_AtomIJNS4_4SM904GMMA31MMA_64x256x32_F32E5M2E5M2_SS_TNILNSP_7ScaleInE1ELSR_1EEEEEENS4_6LayoutINS5_IJSB_SB_SB_EEENS5_IJNSA_ILi0EEESW_SW_EEEEENS5_IJNS4_10UnderscoreESZ_SZ_EEEEENS4_23SM90_TMA_LOAD_MULTICASTENS4_14ComposedLayoutINS4_7SwizzleILi1ELi4ELi3EEENS4_18smem_ptr_flag_bitsILi8EEENSU_INS5_IJNSA_ILi8EEESI_EEENS5_IJSI_SB_EEEEEEEvNS4_8identityENS4_13SM90_TMA_LOADES1C_vS1D_EENS_8epilogue10collective6detail29Sm90TmaWarpSpecializedAdapterINS1H_15DefaultEpilogueISK_SL_SL_NS1G_6thread17LinearCombinationISK_Li1EffLNS1L_9ScaleType4KindE0ELNS_15FloatRoundStyleE2ESK_EENS1_15EpilogueDefaultEEEEEvvEEEEvNT_6ParamsE,@"STO_CUDA_ENTRY STV_DEFAULT"
_ZN7cutlass13device_kernelINS_4gemm6kernel13GemmUniversalIN4cute5tupleIJiiiiEEENS1_10collective13CollectiveMmaINS1_37MainloopSm90TmaGmmaWarpSpecializedFP8ILi5ENS5_IJNS4_1CILi1EEENSA_ILi2EEESB_EEENS1_32KernelTmaWarpSpecializedPingpongEEENS5_IJNSA_ILi64EEENSA_ILi256EEENSA_ILi32EEEEEENS_12float_e5m2_tENS5_IJlSB_lEEESK_SL_NS4_8TiledMMAINS4_8MMA_AtomIJNS4_4SM904GMMA31MMA_64x256x32_F32E5M2E5M2_SS_TNILNSP_7ScaleInE1ELSR_1EEEEEENS4_6LayoutINS5_IJSB_SB_SB_EEENS5_IJNSA_ILi0EEESW_SW_EEEEENS5_IJNS4_10UnderscoreESZ_SZ_EEEEENS4_23SM90_TMA_LOAD_MULTICASTENS4_14ComposedLayoutINS4_7SwizzleILi1ELi4ELi3EEENS4_18smem_ptr_flag_bitsILi8EEENSU_INS5_IJNSA_ILi8EEESI_EEENS5_IJSI_SB_EEEEEEEvNS4_8identityENS4_13SM90_TMA_LOADES1C_vS1D_EENS_8epilogue10collective6detail29Sm90TmaWarpSpecializedAdapterINS1H_15DefaultEpilogueISK_SL_SL_NS1G_6thread17LinearCombinationISK_Li1EffLNS1L_9ScaleType4KindE0ELNS_15FloatRoundStyleE2ESK_EENS1_15EpilogueDefaultEEEEEvvEEEEvNT_6ParamsE:
[----:B------:R-:W0:Y:S02]  /*0000*/  LDC R1, c[0x0][0x28] ;  /* 0x00000a00ff017b82 */ /* 0x000e240000000800 */
[----:B0-----:R-:W-:Y:S01]  /*0010*/  VIADD R1, R1, 0xfffffee8 ;  /* 0xfffffee801017836 */ /* 0x001fe20000000000 */
[----:B------:R-:W0:Y:S01]  /*0020*/  S2R R2, SR_TID.X ;  /* 0x0000000000027919 */ /* 0x000e220000002100 */
[----:B------:R-:W-:Y:S01]  /*0030*/  ELECT P0, URZ, PT ;  /* 0x00000000003f782f */ /* 0x000fe20003800000 */
[----:B------:R-:W-:Y:S01]  /*0040*/  BSSY B0, `(.L_x_0) ;  /* 0x0000014000007945 */ /* 0x000fe20003800000 */
[--C-:B0-----:R-:W-:Y:S02]  /*0050*/  SHF.R.U32.HI R0, RZ, 0x5, R2.reuse ;  /* 0x00000005ff007819 */ /* 0x101fe40000011602 */
[----:B------:R-:W-:-:S03]  /*0060*/  SHF.R.U32.HI R5, RZ, 0x7, R2 ;  /* 0x00000007ff057819 */ /* 0x000fc60000011602 */
[----:B------:R-:W0:Y:S02]  /*0070*/  SHFL.IDX PT, R3, R0, RZ, 0x1f ;  /* 0x00001fff00037589 */ /* 0x000e2400000e0000 */
[----:B0-----:R-:W-:Y:S02]  /*0080*/  R2UR UR6, R3 ;  /* 0x00000000030672ca */ /* 0x001fe400000e0000 */
[----:B------:R0:W1:Y:S11]  /*0090*/  SHFL.IDX PT, R3, R5, RZ, 0x1f ;  /* 0x00001fff05037589 */ /* 0x00007600000e0000 */
[----:B------:R-:W-:-:S02]  /*00a0*/  USHF.R.S32.HI UR4, URZ, 0x1f, UR6 ;  /* 0x0000001f3f047899 */ /* 0x000fc40008011406 */
[----:B------:R-:W-:Y:S02]  /*00b0*/  ISETP.NE.OR P0, PT, RZ, UR6, !P0 ;  /* 0x00000006ff007c0c */ /* 0x000fe4000c705670 */
[----:B------:R-:W-:-:S04]  /*00c0*/  ULEA.HI UR4, UR4, UR6, URZ, 0x2 ;  /* 0x0000000604047291 */ /* 0x000fc8000f8f103f */
[----:B------:R-:W-:-:S04]  /*00d0*/  ULOP3.LUT UR4, UR4, 0xfffffffc, URZ, 0xc0, !UPT ;  /* 0xfffffffc04047892 */ /* 0x000fc8000f8ec03f */
[----:B------:R-:W-:-:S03]  /*00e0*/  UIADD3 UR6, UR6, -UR4, URZ ;  /* 0x8000000406067290 */ /* 0x000fc6000fffe03f */
[----:B01----:R-:W-:Y:S09]  /*00f0*/  @P0 BRA `(.L_x_1) ;  /* 0x0000000000200947 */ /* 0x003ff20003800000 */
[----:B------:R-:W-:Y:S02]  /*0100*/  ULDC.64 UR4, c[0x0][0x198] ;  /* 0x0000660000047ab9 */ /* 0x000fe40000000a00 */
[----:B------:R-:W-:Y:S02]  /*0110*/  UIADD3 UR8, UP0, UR4, 0xf0, URZ ;  /* 0x000000f004087890 */ /* 0x000fe4000ff1e03f */
[----:B------:R-:W-:Y:S02]  /*0120*/  UIADD3 UR4, UP1, UR4, 0x1f0, URZ ;  /* 0x000001f004047890 */ /* 0x000fe4000ff3e03f */
[----:B------:R-:W-:Y:S02]  /*0130*/  UIADD3.X UR9, URZ, UR5, URZ, UP0, !UPT ;  /* 0x000000053f097290 */ /* 0x000fe400087fe43f */
[----:B------:R-:W-:-:S07]  /*0140*/  UIADD3.X UR5, URZ, UR5, URZ, UP1, !UPT ;  /* 0x000000053f057290 */ /* 0x000fce0008ffe43f */
[----:B------:R0:W-:Y:S02]  /*0150*/  UTMACCTL.PF [UR8] ;  /* 0x00000000080079b9 */ /* 0x0001e40008040000 */
[----:B------:R0:W-:Y:S02]  /*0160*/  UTMACCTL.PF [UR4] ;  /* 0x00000000040079b9 */ /* 0x0001e40008040000 */
[----:B0-----:R-:W-:Y:S01]  /*0170*/  NOP ;  /* 0x0000000000007918 */ /* 0x001fe20000000000 */
.L_x_1:
[----:B------:R-:W-:Y:S05]  /*0180*/  BSYNC B0 ;  /* 0x0000000000007941 */ /* 0x000fea0003800000 */
.L_x_0:
[----:B------:R-:W0:Y:S01]  /*0190*/  SHFL.IDX PT, R6, R0, RZ, 0x1f ;  /* 0x00001fff00067589 */ /* 0x000e2200000e0000 */
[----:B------:R-:W-:Y:S01]  /*01a0*/  R2UR UR14, R3 ;  /* 0x00000000030e72ca */ /* 0x000fe200000e0000 */
[----:B------:R-:W-:-:S04]  /*01b0*/  UISETP.NE.AND UP0, UPT, UR6, 0x3, UPT ;  /* 0x000000030600788c */ /* 0x000fc8000bf05270 */
[----:B------:R-:W-:-:S08]  /*01c0*/  UISETP.EQ.OR UP0, UPT, UR6, URZ, !UP0 ;  /* 0x0000003f0600728c */ /* 0x000fd0000c702670 */
[----:B------:R-:W-:Y:S02]  /*01d0*/  UIADD3 UR12, UR14, -0x1, URZ ;  /* 0xffffffff0e0c7890 */ /* 0x000fe4000fffe03f */
[----:B------:R-:W-:Y:S02]  /*01e0*/  UISETP.EQ.AND UP0, UPT, UR14, URZ, UP0 ;  /* 0x0000003f0e00728c */ /* 0x000fe40008702270 */
[----:B------:R-:W-:Y:S02]  /*01f0*/  UISETP.GE.U32.AND UP1, UPT, UR12, 0x2, UPT ;  /* 0x000000020c00788c */ /* 0x000fe4000bf26070 */
[----:B------:R-:W-:Y:S01]  /*0200*/  USEL UR13, URZ, 0x1, !UP0 ;  /* 0x000000013f0d7887 */ /* 0x000fe2000c000000 */
[----:B0-----:R-:W-:-:S03]  /*0210*/  ISETP.NE.AND P0, PT, R6, RZ, PT ;  /* 0x000000ff0600720c */ /* 0x001fc60003f05270 */
[----:B------:R-:W-:-:S10]  /*0220*/  USEL UR13, UR13, 0x2, UP1 ;  /* 0x000000020d0d7887 */ /* 0x000fd40008800000 */
[----:B------:R-:W-:Y:S05]  /*0230*/  @P0 BRA `(.L_x_2) ;  /* 0x0000000000600947 */ /* 0x000fea0003800000 */
[----:B------:R-:W0:Y:S01]  /*0240*/  S2UR UR7, SR_CgaCtaId ;  /* 0x00000000000779c3 */ /* 0x000e220000008800 */
[----:B------:R-:W-:Y:S01]  /*0250*/  UMOV UR4, 0x400 ;  /* 0x0000040000047882 */ /* 0x000fe20000000000 */
[----:B------:R-:W-:Y:S01]  /*0260*/  UMOV UR5, 0x1 ;  /* 0x0000000100057882 */ /* 0x000fe20000000000 */
[----:B------:R-:W-:Y:S01]  /*0270*/  UMOV UR8, 0x2 ;  /* 0x0000000200087882 */ /* 0x000fe20000000000 */
[----:B------:R-:W-:Y:S01]  /*0280*/  ELECT P0, URZ, PT ;  /* 0x00000000003f782f */ /* 0x000fe20003800000 */
[----:B------:R-:W-:-:S04]  /*0290*/  UIADD3 UR8, -UR8, 0x100000, URZ ;  /* 0x0010000008087890 */ /* 0x000fc8000fffe13f */
[----:B------:R-:W-:Y:S02]  /*02a0*/  USHF.L.U32 UR9, UR8, 0xb, URZ ;  /* 0x0000000b08097899 */ /* 0x000fe4000800063f */
[----:B------:R-:W-:Y:S02]  /*02b0*/  USHF.L.U32 UR8, UR8, 0x1, URZ ;  /* 0x0000000108087899 */ /* 0x000fe4000800063f */
[----:B0-----:R-:W-:Y:S02]  /*02c0*/  ULEA UR7, UR7, UR4, 0x18 ;  /* 0x0000000407077291 */ /* 0x001fe4000f8ec03f */
[----:B------:R-:W-:-:S04]  /*02d0*/  UIADD3 UR4, -UR5, 0x100000, URZ ;  /* 0x0010000005047890 */ /* 0x000fc8000fffe13f */
[----:B------:R-:W-:Y:S02]  /*02e0*/  USHF.L.U32 UR5, UR4, 0xb, URZ ;  /* 0x0000000b04057899 */ /* 0x000fe4000800063f */
[----:B------:R-:W-:Y:S01]  /*02f0*/  USHF.L.U32 UR4, UR4, 0x1, URZ ;  /* 0x0000000104047899 */ /* 0x000fe2000800063f */
[----:B------:R-:W0:Y:S11]  /*0300*/  FENCE.VIEW.ASYNC.S ;  /* 0x00000000000073c6 */ /* 0x000e360000000000 */
[----:B0-----:R0:W1:Y:S01]  /*0310*/  SYNCS.EXCH.64 URZ, [UR7], UR4 ;  /* 0x00000004073f75b2 */ /* 0x0010620008000100 */
[----:B------:R0:W2:Y:S01]  /*0320*/  SYNCS.EXCH.64 URZ, [UR7+0x28], UR8 ;  /* 0x00002808073f75b2 */ /* 0x0000a20008000100 */
[----:B------:R0:W3:Y:S01]  /*0330*/  SYNCS.EXCH.64 URZ, [UR7+0x8], UR4 ;  /* 0x00000804073f75b2 */ /* 0x0000e20008000100 */
[----:B------:R0:W4:Y:S01]  /*0340*/  SYNCS.EXCH.64 URZ, [UR7+0x30], UR8 ;  /* 0x00003008073f75b2 */ /* 0x0001220008000100 */
[----:B------:R0:W0:Y:S01]  /*0350*/  SYNCS.EXCH.64 URZ, [UR7+0x10], UR4 ;  /* 0x00001004073f75b2 */ /* 0x0000220008000100 */
[----:B------:R0:W0:Y:S01]  /*0360*/  SYNCS.EXCH.64 URZ, [UR7+0x38], UR8 ;  /* 0x00003808073f75b2 */ /* 0x0000220008000100 */
[----:B------:R0:W0:Y:S01]  /*0370*/  SYNCS.EXCH.64 URZ, [UR7+0x18], UR4 ;  /* 0x00001804073f75b2 */ /* 0x0000220008000100 */
[----:B------:R0:W0:Y:S01]  /*0380*/  SYNCS.EXCH.64 URZ, [UR7+0x40], UR8 ;  /* 0x00004008073f75b2 */ /* 0x0000220008000100 */
[----:B------:R0:W0:Y:S01]  /*0390*/  SYNCS.EXCH.64 URZ, [UR7+0x20], UR4 ;  /* 0x00002004073f75b2 */ /* 0x0000220008000100 */
[----:B------:R0:W0:Y:S01]  /*03a0*/  SYNCS.EXCH.64 URZ, [UR7+0x48], UR8 ;  /* 0x00004808073f75b2 */ /* 0x0000220008000100 */
[----:B------:R-:W-:Y:S01]  /*03b0*/  NOP ;  /* 0x0000000000007918 */ /* 0x000fe20000000000 */
.L_x_2:
[----:B------:R-:W-:Y:S01]  /*03c0*/  SHF.R.S32.HI R3, RZ, 0x1f, R2 ;  /* 0x0000001fff037819 */ /* 0x000fe20000011402 */
[----:B------:R-:W5:Y:S01]  /*03d0*/  SHFL.IDX PT, R8, R0, RZ, 0x1f ;  /* 0x00001fff00087589 */ /* 0x000f6200000e0000 */
[----:B------:R-:W-:Y:S02]  /*03e0*/  ELECT P0, URZ, PT ;  /* 0x00000000003f782f */ /* 0x000fe40003800000 */
[----:B------:R-:W-:Y:S02]  /*03f0*/  SHF.R.S32.HI R9, RZ, 0x1f, R6 ;  /* 0x0000001fff097819 */ /* 0x000fe40000011406 */
[----:B------:R-:W-:Y:S02]  /*0400*/  ELECT P1, URZ, PT ;  /* 0x00000000003f782f */ /* 0x000fe40003820000 */
[----:B------:R-:W-:Y:S01]  /*0410*/  LEA.HI R3, R3, R2, RZ, 0x7 ;  /* 0x0000000203037211 */ /* 0x000fe200078f38ff */
[----:B------:R-:W1:Y:S01]  /*0420*/  SHFL.IDX PT, R10, R0, RZ, 0x1f ;  /* 0x00001fff000a7589 */ /* 0x000e6200000e0000 */
[----:B------:R-:W-:Y:S01]  /*0430*/  LEA.HI R9, R9, R6, RZ, 0x2 ;  /* 0x0000000609097211 */ /* 0x000fe200078f10ff */
[----:B------:R-:W2:Y:S01]  /*0440*/  S2UR UR15, SR_CTAID.X ;  /* 0x00000000000f79c3 */ /* 0x000ea20000002500 */
[----:B------:R-:W-:Y:S01]  /*0450*/  LOP3.LUT R3, R3, 0xffffff80, RZ, 0xc0, !PT ;  /* 0xffffff8003037812 */ /* 0x000fe200078ec0ff */
[----:B------:R-:W3:Y:S01]  /*0460*/  S2R R4, SR_CTAID.Y ;  /* 0x0000000000047919 */ /* 0x000ee20000002600 */
[----:B------:R-:W-:Y:S01]  /*0470*/  LOP3.LUT R9, R9, 0x3ffffffc, RZ, 0xc0, !PT ;  /* 0x3ffffffc09097812 */ /* 0x000fe200078ec0ff */
[----:B0-----:R-:W-:Y:S01]  /*0480*/  ULDC UR4, c[0x0][0x154] ;  /* 0x0000550000047ab9 */ /* 0x001fe20000000800 */
[----:B------:R-:W-:Y:S01]  /*0490*/  ULDC UR5, c[0x0][0x150] ;  /* 0x0000540000057ab9 */ /* 0x000fe20000000800 */
[----:B------:R-:W-:Y:S01]  /*04a0*/  IMAD.IADD R3, R2, 0x1, -R3 ;  /* 0x0000000102037824 */ /* 0x000fe200078e0a03 */
[----:B------:R-:W-:Y:S01]  /*04b0*/  UMOV UR9, 0x80 ;  /* 0x0000008000097882 */ /* 0x000fe20000000000 */
[----:B------:R-:W-:Y:S01]  /*04c0*/  IMAD.IADD R6, R6, 0x1, -R9 ;  /* 0x0000000106067824 */ /* 0x000fe200078e0a09 */
[----:B------:R-:W0:Y:S01]  /*04d0*/  LDC R15, c[0x0][0x148] ;  /* 0x00005200ff0f7b82 */ /* 0x000e220000000800 */
[----:B------:R-:W4:Y:S01]  /*04e0*/  SHFL.IDX PT, R9, R5, RZ, 0x1f ;  /* 0x00001fff05097589 */ /* 0x000f2200000e0000 */
[----:B------:R-:W-:Y:S01]  /*04f0*/  SHF.R.S32.HI R12, RZ, 0x1f, R3 ;  /* 0x0000001fff0c7819 */ /* 0x000fe20000011403 */
[----:B------:R-:W-:Y:S01]  /*0500*/  NOP ;  /* 0x0000000000007918 */ /* 0x000fe20000000000 */
[----:B------:R-:W-:Y:S01]  /*0510*/  NOP ;  /* 0x0000000000007918 */ /* 0x000fe20000000000 */
[----:B------:R-:W-:-:S02]  /*0520*/  ISETP.NE.AND P4, PT, RZ, UR14, PT ;  /* 0x0000000eff007c0c */ /* 0x000fc4000bf85270 */
[----:B------:R-:W-:Y:S02]  /*0530*/  LEA.HI R7, R12, R3, RZ, 0x3 ;  /* 0x000000030c077211 */ /* 0x000fe400078f18ff */
[----:B-----5:R-:W-:Y:S02]  /*0540*/  ISETP.NE.OR P0, PT, R8, RZ, !P0 ;  /* 0x000000ff0800720c */ /* 0x020fe40004705670 */
[--C-:B------:R-:W-:Y:S02]  /*0550*/  SHF.R.S32.HI R8, RZ, 0x3, R7.reuse ;  /* 0x00000003ff087819 */ /* 0x100fe40000011407 */
[----:B------:R-:W-:Y:S02]  /*0560*/  SHF.R.S32.HI R7, RZ, 0x1f, R7 ;  /* 0x0000001fff077819 */ /* 0x000fe40000011407 */
[----:B-1----:R-:W-:Y:S02]  /*0570*/  ISETP.NE.OR P1, PT, R10, RZ, !P1 ;  /* 0x000000ff0a00720c */ /* 0x002fe40004f25670 */
[----:B------:R-:W-:-:S04]  /*0580*/  LEA.HI R7, R7, R8, RZ, 0x2 ;  /* 0x0000000807077211 */ /* 0x000fc800078f10ff */
[----:B------:R-:W-:Y:S01]  /*0590*/  LOP3.LUT R7, R7, 0xfffffffc, RZ, 0xc0, !PT ;  /* 0xfffffffc07077812 */ /* 0x000fe200078ec0ff */
[----:B------:R-:W-:Y:S01]  /*05a0*/  VOTEU.ALL UP1, P0 ;  /* 0x00000000003f7886 */ /* 0x000fe20000020000 */
[----:B------:R-:W-:Y:S01]  /*05b0*/  VOTEU.ALL UP0, P0 ;  /* 0x00000000003f7886 */ /* 0x000fe20000000000 */
[----:B---3--:R-:W-:Y:S02]  /*05c0*/  I2FP.F32.U32 R0, R4 ;  /* 0x0000000400007245 */ /* 0x008fe40000201000 */
[----:B------:R-:W-:Y:S01]  /*05d0*/  IMAD.IADD R7, R8, 0x1, -R7 ;  /* 0x0000000108077824 */ /* 0x000fe200078e0a07 */
[----:B------:R-:W1:Y:S01]  /*05e0*/  @!UP1 S2UR UR8, SR_CgaCtaId ;  /* 0x00000000000899c3 */ /* 0x000e620000008800 */
[----:B------:R-:W-:Y:S01]  /*05f0*/  VOTEU.ALL UP2, P1 ;  /* 0x00000000003f7886 */ /* 0x000fe20000840000 */
[----:B------:R-:W-:Y:S01]  /*0600*/  @!UP1 UMOV UR7, 0x400 ;  /* 0x0000040000079882 */ /* 0x000fe20000000000 */
[----:B------:R-:W-:Y:S01]  /*0610*/  IMAD R6, R6, 0x4, R7 ;  /* 0x0000000406067824 */ /* 0x000fe200078e0207 */
[----:B------:R-:W-:Y:S01]  /*0620*/  VOTEU.ALL UP3, P1 ;  /* 0x00000000003f7886 */ /* 0x000fe20000860000 */
[----:B------:R-:W-:Y:S01]  /*0630*/  VOTEU.ALL UP4, P1 ;  /* 0x00000000003f7886 */ /* 0x000fe20000880000 */
[----:B------:R-:W-:Y:S01]  /*0640*/  @!UP2 UMOV UR10, 0x400 ;  /* 0x00000400000aa882 */ /* 0x000fe20000000000 */
[----:B------:R-:W-:Y:S01]  /*0650*/  IMAD.SHL.U32 R7, R6, 0x4, RZ ;  /* 0x0000000406077824 */ /* 0x000fe200078e00ff */
[----:B------:R-:W3:Y:S01]  /*0660*/  @!UP2 S2UR UR11, SR_CgaCtaId ;  /* 0x00000000000ba9c3 */ /* 0x000ee20000008800 */
[----:B------:R-:W-:Y:S01]  /*0670*/  VOTEU.ALL UP5, P1 ;  /* 0x00000000003f7886 */ /* 0x000fe200008a0000 */
[----:B----4-:R-:W-:-:S02]  /*0680*/  R2UR UR17, R9 ;  /* 0x00000000091172ca */ /* 0x010fc400000e0000 */
[----:B------:R-:W-:Y:S01]  /*0690*/  LOP3.LUT R11, R6, 0xc, R7, 0x78, !PT ;  /* 0x0000000c060b7812 */ /* 0x000fe200078e7807 */
[----:B------:R-:W-:Y:S01]  /*06a0*/  FMUL R7, R0, UR4 ;  /* 0x0000000400077c20 */ /* 0x000fe20008400000 */
[----:B--2---:R-:W-:Y:S01]  /*06b0*/  I2FP.F32.U32 R0, UR15 ;  /* 0x0000000f00007c45 */ /* 0x004fe20008201000 */
[----:B------:R-:W-:Y:S01]  /*06c0*/  UMOV UR4, 0x20 ;  /* 0x0000002000047882 */ /* 0x000fe20000000000 */
[----:B------:R-:W2:Y:S01]  /*06d0*/  LDC R8, c[0x0][0x140] ;  /* 0x00005000ff087b82 */ /* 0x000ea20000000800 */
[----:B------:R4:W-:Y:S02]  /*06e0*/  STL [R1+0x7c], R11 ;  /* 0x00007c0b01007387 */ /* 0x0009e40000100800 */
[----:B------:R-:W-:Y:S01]  /*06f0*/  FMUL R0, R0, UR5 ;  /* 0x0000000500007c20 */ /* 0x000fe20008400000 */
[----:B------:R-:W5:Y:S01]  /*0700*/  F2I.U32.TRUNC.NTZ R7, R7 ;  /* 0x0000000700077305 */ /* 0x000f62000020f000 */
[----:B------:R-:W-:-:S04]  /*0710*/  @!UP1 UIADD3 UR4, -UR4, 0x100000, URZ ;  /* 0x0010000004049890 */ /* 0x000fc8000fffe13f */
[----:B------:R-:W-:Y:S02]  /*0720*/  @!UP1 USHF.L.U32 UR5, UR4, 0xb, URZ ;  /* 0x0000000b04059899 */ /* 0x000fe4000800063f */
[----:B------:R-:W-:Y:S01]  /*0730*/  @!UP1 USHF.L.U32 UR4, UR4, 0x1, URZ ;  /* 0x0000000104049899 */ /* 0x000fe2000800063f */
[----:B------:R-:W4:Y:S01]  /*0740*/  LDC R6, c[0x0][0x144] ;  /* 0x00005100ff067b82 */ /* 0x000f220000000800 */
[----:B-1----:R-:W-:Y:S02]  /*0750*/  @!UP1 ULEA UR7, UR8, UR7, 0x18 ;  /* 0x0000000708079291 */ /* 0x002fe4000f8ec03f */
[----:B------:R-:W-:-:S04]  /*0760*/  @!UP2 UIADD3 UR8, -UR9, 0x100000, URZ ;  /* 0x001000000908a890 */ /* 0x000fc8000fffe13f */
[----:B------:R-:W-:Y:S02]  /*0770*/  @!UP2 USHF.L.U32 UR9, UR8, 0xb, URZ ;  /* 0x0000000b0809a899 */ /* 0x000fe4000800063f */
[----:B------:R-:W-:Y:S01]  /*0780*/  @!UP2 USHF.L.U32 UR8, UR8, 0x1, URZ ;  /* 0x000000010808a899 */ /* 0x000fe2000800063f */
[----:B------:R-:W1:Y:S01]  /*0790*/  F2I.U32.TRUNC.NTZ R0, R0 ;  /* 0x0000000000007305 */ /* 0x000e62000020f000 */
[----:B------:R-:W-:Y:S01]  /*07a0*/  VOTEU.ALL UP1, P0 ;  /* 0x00000000003f7886 */ /* 0x000fe20000020000 */
[----:B------:R-:W-:Y:S01]  /*07b0*/  LOP3.LUT P0, RZ, R3, 0x7, RZ, 0xc0, !PT ;  /* 0x0000000703ff7812 */ /* 0x000fe2000780c0ff */
[----:B---3--:R-:W-:Y:S01]  /*07c0*/  @!UP2 ULEA UR10, UR11, UR10, 0x18 ;  /* 0x0000000a0b0aa291 */ /* 0x008fe2000f8ec03f */
[----:B------:R-:W-:Y:S01]  /*07d0*/  VOTEU.ALL UP2, P1 ;  /* 0x00000000003f7886 */ /* 0x000fe20000840000 */
[----:B-----5:R-:W-:Y:S01]  /*07e0*/  IMAD.MOV R16, RZ, RZ, -R7 ;  /* 0x000000ffff107224 */ /* 0x020fe200078e0a07 */
[----:B------:R-:W-:Y:S01]  /*07f0*/  ISETP.LT.U32.AND P0, PT, R11, 0x2, !P0 ;  /* 0x000000020b00780c */ /* 0x000fe20004701070 */
[----:B------:R-:W3:Y:S02]  /*0800*/  FENCE.VIEW.ASYNC.S ;  /* 0x00000000000073c6 */ /* 0x000ee40000000000 */
[----:B---3--:R3:W3:Y:S01]  /*0810*/  @!UP0 SYNCS.EXCH.64 URZ, [UR7+0x80], UR4 ;  /* 0x00008004073f85b2 */ /* 0x0086e20008000100 */
[----:B--2---:R-:W-:Y:S01]  /*0820*/  ISETP.EQ.U32.AND P2, PT, R8, 0x1, PT ;  /* 0x000000010800780c */ /* 0x004fe20003f42070 */
[----:B-1----:R-:W-:-:S02]  /*0830*/  IMAD.MOV R7, RZ, RZ, -R0 ;  /* 0x000000ffff077224 */ /* 0x002fc400078e0a00 */
[----:B0-----:R-:W-:Y:S02]  /*0840*/  IMAD R0, R15, R16, R4 ;  /* 0x000000100f007224 */ /* 0x001fe400078e0204 */
[----:B----4-:R-:W-:-:S03]  /*0850*/  IMAD R14, R6, R7, UR15 ;  /* 0x0000000f060e7e24 */ /* 0x010fc6000f8e0207 */
[----:B------:R-:W-:Y:S01]  /*0860*/  ISETP.NE.AND P1, PT, R0, R11, PT ;  /* 0x0000000b0000720c */ /* 0x000fe20003f25270 */
[----:B------:R0:W1:Y:S01]  /*0870*/  @!UP1 SYNCS.EXCH.64 URZ, [UR7+0x88], UR4 ;  /* 0x00008804073f95b2 */ /* 0x0000620008000100 */
[----:B------:R-:W-:Y:S02]  /*0880*/  NOP ;  /* 0x0000000000007918 */ /* 0x000fe40000000000 */
[----:B------:R-:W-:-:S04]  /*0890*/  ISETP.EQ.OR P1, PT, R14, RZ, !P1 ;  /* 0x000000ff0e00720c */ /* 0x000fc80004f22670 */
[----:B------:R-:W-:Y:S01]  /*08a0*/  PLOP3.LUT P0, PT, P0, P1, PT, 0x80, 0x0 ;  /* 0x000000000000781c */ /* 0x000fe20000703070 */
[----:B------:R0:W2:Y:S01]  /*08b0*/  @!UP2 SYNCS.EXCH.64 URZ, [UR10+0x60], UR8 ;  /* 0x000060080a3fa5b2 */ /* 0x0000a20008000100 */
[----:B------:R0:W4:Y:S01]  /*08c0*/  @!UP3 SYNCS.EXCH.64 URZ, [UR10+0x68], UR8 ;  /* 0x000068080a3fb5b2 */ /* 0x0001220008000100 */
[----:B------:R0:W0:Y:S01]  /*08d0*/  @!UP4 SYNCS.EXCH.64 URZ, [UR10+0x70], UR8 ;  /* 0x000070080a3fc5b2 */ /* 0x0000220008000100 */
[----:B------:R0:W0:Y:S01]  /*08e0*/  @!UP5 SYNCS.EXCH.64 URZ, [UR10+0x78], UR8 ;  /* 0x000078080a3fd5b2 */ /* 0x0000220008000100 */
[----:B------:R-:W-:Y:S01]  /*08f0*/  NOP ;  /* 0x0000000000007918 */ /* 0x000fe20000000000 */
[----:B---3--:R-:W-:Y:S07]  /*0900*/  @!P2 BRA `(.L_x_3) ;  /* 0x000000000008a947 */ /* 0x008fee0003800000 */
[----:B012-4-:R-:W-:Y:S01]  /*0910*/  UCGABAR_ARV ;  /* 0x00000000000079c7 */ /* 0x017fe20008000000 */
[----:B------:R-:W-:Y:S05]  /*0920*/  BRA `(.L_x_4) ;  /* 0x0000000000047947 */ /* 0x000fea0003800000 */
.L_x_3:
[----:B012-4-:R-:W-:Y:S01]  /*0930*/  NOP ;  /* 0x0000000000007918 */ /* 0x017fe20000000000 */
.L_x_4:
[----:B------:R-:W-:Y:S01]  /*0940*/  ULDC.64 UR4, c[0x0][0x598] ;  /* 0x0001660000047ab9 */ /* 0x000fe20000000a00 */
[----:B------:R-:W-:Y:S01]  /*0950*/  ULDC.64 UR22, c[0x0][0x208] ;  /* 0x0000820000167ab9 */ /* 0x000fe20000000a00 */
[----:B------:R-:W-:-:S04]  /*0960*/  ISETP.NE.U32.AND P1, PT, RZ, UR4, PT ;  /* 0x00000004ff007c0c */ /* 0x000fc8000bf25070 */
[----:B------:R-:W-:-:S13]  /*0970*/  ISETP.NE.AND.EX P1, PT, RZ, UR5, PT, P1 ;  /* 0x00000005ff007c0c */ /* 0x000fda000bf25310 */
[----:B------:R-:W-:Y:S05]  /*0980*/  @!P1 BRA `(.L_x_5) ;  /* 0x0000000000209947 */ /* 0x000fea0003800000 */
[----:B------:R-:W0:Y:S02]  /*0990*/  LDC.64 R6, c[0x0][0x598] ;  /* 0x00016600ff067b82 */ /* 0x000e240000000a00 */
[----:B0-----:R-:W2:Y:S02]  /*09a0*/  LDG.E.64 R6, desc[UR22][R6.64] ;  /* 0x0000001606067981 */ /* 0x001ea4000c1e1b00 */
[----:B--2---:R-:W-:-:S04]  /*09b0*/  ISETP.NE.U32.AND P1, PT, R6, RZ, PT ;  /* 0x000000ff0600720c */ /* 0x004fc80003f25070 */
[----:B------:R-:W-:-:S13]  /*09c0*/  ISETP.NE.AND.EX P1, PT, R7, RZ, PT, P1 ;  /* 0x000000ff0700720c */ /* 0x000fda0003f25310 */
[----:B------:R-:W-:Y:S05]  /*09d0*/  @!P1 BRA `(.L_x_5) ;  /* 0x00000000000c9947 */ /* 0x000fea0003800000 */
[----:B------:R-:W2:Y:S02]  /*09e0*/  LD.E R6, desc[UR22][R6.64] ;  /* 0x0000001606067980 */ /* 0x000ea4000c101900 */
[----:B--2---:R-:W-:Y:S01]  /*09f0*/  R2UR UR25, R6 ;  /* 0x00000000061972ca */ /* 0x004fe200000e0000 */
[----:B------:R-:W-:-:S14]  /*0a00*/  BRA `(.L_x_6) ;  /* 0x0000000000247947 */ /* 0x000fdc0003800000 */
.L_x_5:
[----:B------:R-:W-:Y:S02]  /*0a10*/  ULDC.64 UR4, c[0x0][0x588] ;  /* 0x0001620000047ab9 */ /* 0x000fe40000000a00 */
[----:B------:R-:W-:-:S04]  /*0a20*/  ISETP.NE.U32.AND P1, PT, RZ, UR4, PT ;  /* 0x00000004ff007c0c */ /* 0x000fc8000bf25070 */
[----:B------:R-:W-:-:S13]  /*0a30*/  ISETP.NE.AND.EX P1, PT, RZ, UR5, PT, P1 ;  /* 0x00000005ff007c0c */ /* 0x000fda000bf25310 */
[----:B------:R-:W-:Y:S05]  /*0a40*/  @!P1 BRA `(.L_x_7) ;  /* 0x0000000000109947 */ /* 0x000fea0003800000 */
[----:B------:R-:W0:Y:S02]  /*0a50*/  LDC.64 R6, c[0x0][0x588] ;  /* 0x00016200ff067b82 */ /* 0x000e240000000a00 */
[----:B0-----:R-:W2:Y:S02]  /*0a60*/  LDG.E R6, desc[UR22][R6.64] ;  /* 0x0000001606067981 */ /* 0x001ea4000c1e1900 */
[----:B--2---:R-:W-:Y:S01]  /*0a70*/  R2UR UR25, R6 ;  /* 0x00000000061972ca */ /* 0x004fe200000e0000 */
[----:B------:R-:W-:-:S14]  /*0a80*/  BRA `(.L_x_6) ;  /* 0x0000000000047947 */ /* 0x000fdc0003800000 */
.L_x_7:
[----:B------:R-:W-:-:S05]  /*0a90*/  ULDC UR25, c[0x0][0x580] ;  /* 0x0001600000197ab9 */ /* 0x000fca0000000800 */
.L_x_6:
[----:B------:R-:W-:Y:S02]  /*0aa0*/  ULDC.64 UR4, c[0x0][0x5a0] ;  /* 0x0001680000047ab9 */ /* 0x000fe40000000a00 */
        /* <DEDUP_REMOVED lines=11> */
.L_x_8:
        /* <DEDUP_REMOVED lines=8> */
.L_x_10:
[----:B------:R-:W-:-:S05]  /*0be0*/  ULDC UR26, c[0x0][0x584] ;  /* 0x00016100001a7ab9 */ /* 0x000fca0000000800 */
.L_x_9:
[----:B------:R-:W0:Y:S01]  /*0bf0*/  LDC R0, c[0x0][0x65c] ;  /* 0x00019700ff007b82 */ /* 0x000e220000000800 */
[----:B------:R-:W-:Y:S01]  /*0c00*/  IMAD.U32 R6, RZ, RZ, UR15 ;  /* 0x0000000fff067e24 */ /* 0x000fe2000f8e00ff */
[----:B------:R-:W-:Y:S01]  /*0c10*/  UISETP.NE.AND UP0, UPT, UR14, 0x2, UPT ;  /* 0x000000020e00788c */ /* 0x000fe2000bf05270 */
[----:B------:R-:W-:Y:S01]  /*0c20*/  IMAD.MOV.U32 R7, RZ, RZ, RZ ;  /* 0x000000ffff077224 */ /* 0x000fe200078e00ff */
[----:B------:R-:W-:Y:S01]  /*0c30*/  ULDC UR7, c[0x0][0x28c] ;  /* 0x0000a30000077ab9 */ /* 0x000fe20000000800 */
[----:B------:R-:W-:Y:S01]  /*0c40*/  UMOV UR5, URZ ;  /* 0x0000003f00057c82 */ /* 0x000fe20008000000 */
[----:B------:R-:W-:Y:S02]  /*0c50*/  UIADD3 UR7, UR7, 0x1f, URZ ;  /* 0x0000001f07077890 */ /* 0x000fe4000fffe03f */
[----:B------:R-:W-:Y:S01]  /*0c60*/  PLOP3.LUT P1, PT, PT, PT, UP0, 0x80, 0x0 ;  /* 0x000000000000781c */ /* 0x000fe20003f2f008 */
[----:B------:R-:W-:Y:S01]  /*0c70*/  UMOV UR4, URZ ;  /* 0x0000003f00047c82 */ /* 0x000fe20008000000 */
[----:B------:R-:W-:Y:S01]  /*0c80*/  USHF.R.S32.HI UR10, URZ, 0x1f, UR7 ;  /* 0x0000001f3f0a7899 */ /* 0x000fe20008011407 */
[----:B------:R-:W-:-:S03]  /*0c90*/  ULDC.64 UR18, c[0x0][0x650] ;  /* 0x0001940000127ab9 */ /* 0x000fc60000000a00 */
[----:B------:R-:W-:-:S04]  /*0ca0*/  ULEA.HI UR10, UR10, UR7, URZ, 0x5 ;  /* 0x000000070a0a7291 */ /* 0x000fc8000f8f283f */
[----:B------:R-:W-:Y:S01]  /*0cb0*/  USHF.R.S32.HI UR14, URZ, 0x5, UR10 ;  /* 0x000000053f0e7899 */ /* 0x000fe2000801140a */
[----:B0-----:R-:W-:-:S13]  /*0cc0*/  ISETP.NE.AND P3, PT, R0, 0x1, PT ;  /* 0x000000010000780c */ /* 0x001fda0003f65270 */
[----:B------:R-:W0:Y:S01]  /*0cd0*/  @P3 LDC R9, c[0x0][0x10] ;  /* 0x00000400ff093b82 */ /* 0x000e220000000800 */
[----:B------:R-:W-:-:S07]  /*0ce0*/  @P3 IMAD.MOV.U32 R5, RZ, RZ, RZ ;  /* 0x000000ffff053224 */ /* 0x000fce00078e00ff */
[----:B------:R-:W1:Y:S01]  /*0cf0*/  @!P3 LDC R11, c[0x0][0xc] ;  /* 0x00000300ff0bbb82 */ /* 0x000e620000000800 */
[----:B------:R-:W-:Y:S01]  /*0d00*/  ULDC UR8, c[0x0][0xc] ;  /* 0x0000030000087ab9 */ /* 0x000fe20000000800 */
[----:B------:R-:W-:Y:S01]  /*0d10*/  ULDC UR9, c[0x0][0x10] ;  /* 0x0000040000097ab9 */ /* 0x000fe20000000800 */
[----:B------:R-:W-:Y:S01]  /*0d20*/  ULDC UR7, c[0x0][0x14] ;  /* 0x0000050000077ab9 */ /* 0x000fe20000000800 */
[----:B------:R-:W-:-:S04]  /*0d30*/  UIMAD.WIDE.U32 UR8, UR8, UR9, URZ ;  /* 0x00000009080872a5 */ /* 0x000fc8000f8e003f */
[----:B------:R-:W-:Y:S01]  /*0d40*/  UIMAD.WIDE.U32 UR20, UR8, UR7, URZ ;  /* 0x00000007081472a5 */ /* 0x000fe2000f8e003f */
[----:B0-----:R-:W-:Y:S01]  /*0d50*/  @P3 IMAD.WIDE.U32 R8, R9, UR15, R4 ;  /* 0x0000000f09083c25 */ /* 0x001fe2000f8e0004 */
[----:B------:R-:W-:-:S03]  /*0d60*/  UIMAD UR15, UR9, UR7, URZ ;  /* 0x00000007090f72a4 */ /* 0x000fc6000f8e023f */
[----:B------:R-:W-:Y:S01]  /*0d70*/  @P3 IMAD.MOV.U32 R13, RZ, RZ, R8 ;  /* 0x000000ffff0d3224 */ /* 0x000fe200078e0008 */
[----:B------:R-:W-:Y:S01]  /*0d80*/  UIADD3 UR15, UR21, UR15, URZ ;  /* 0x0000000f150f7290 */ /* 0x000fe2000fffe03f */
[----:B-1----:R-:W-:-:S04]  /*0d90*/  @!P3 IMAD.WIDE.U32 R6, R4, R11, R6 ;  /* 0x0000000b0406b225 */ /* 0x002fc800078e0006 */
[----:B------:R-:W-:Y:S02]  /*0da0*/  @P3 IMAD.MOV.U32 R11, RZ, RZ, RZ ;  /* 0x000000ffff0b3224 */ /* 0x000fe400078e00ff */
[----:B------:R-:W-:Y:S02]  /*0db0*/  @!P3 IMAD.MOV.U32 R13, RZ, RZ, R6 ;  /* 0x000000ffff0db224 */ /* 0x000fe400078e0006 */
[----:B------:R-:W-:Y:S02]  /*0dc0*/  @P3 IMAD.IADD R10, R9, 0x1, R11 ;  /* 0x00000001090a3824 */ /* 0x000fe400078e020b */
[----:B------:R-:W-:Y:S01]  /*0dd0*/  @!P3 IMAD.MOV.U32 R10, RZ, RZ, R7 ;  /* 0x000000ffff0ab224 */ /* 0x000fe200078e0007 */
[----:B------:R0:W-:Y:S01]  /*0de0*/  STL [R1+0x84], R13 ;  /* 0x0000840d01007387 */ /* 0x0001e20000100800 */
[----:B------:R-:W-:Y:S02]  /*0df0*/  IMAD.MOV.U32 R17, RZ, RZ, R13 ;  /* 0x000000ffff117224 */ /* 0x000fe400078e000d */
[----:B------:R-:W-:Y:S01]  /*0e00*/  IMAD.MOV.U32 R22, RZ, RZ, R10 ;  /* 0x000000ffff167224 */ /* 0x000fe200078e000a */
[----:B------:R0:W-:Y:S01]  /*0e10*/  STL [R1+0x80], R10 ;  /* 0x0000800a01007387 */ /* 0x0001e20000100800 */
[----:B------:R-:W-:Y:S05]  /*0e20*/  @P1 BRA `(.L_x_11) ;  /* 0x0000000000281947 */ /* 0x000fea0003800000 */
[----:B------:R-:W-:Y:S01]  /*0e30*/  IADD3 R17, P1, R17, UR20, RZ ;  /* 0x0000001411117c10 */ /* 0x000fe2000ff3e0ff */
[----:B------:R-:W-:Y:S02]  /*0e40*/  UISETP.GE.U32.AND UP0, UPT, UR14, 0x5, UPT ;  /* 0x000000050e00788c */ /* 0x000fe4000bf06070 */
[----:B------:R-:W-:Y:S01]  /*0e50*/  UIMAD.WIDE.U32 UR4, UR14, -0x33333333, URZ ;  /* 0xcccccccd0e0478a5 */ /* 0x000fe2000f8e003f */
[----:B------:R-:W-:Y:S01]  /*0e60*/  IADD3.X R22, R22, UR15, RZ, P1, !PT ;  /* 0x0000000f16167c10 */ /* 0x000fe20008ffe4ff */
[----:B------:R1:W-:Y:S02]  /*0e70*/  STL [R1+0x84], R17 ;  /* 0x0000841101007387 */ /* 0x0003e40000100800 */
[----:B------:R-:W-:Y:S02]  /*0e80*/  USHF.R.U32.HI UR5, URZ, 0x2, UR5 ;  /* 0x000000023f057899 */ /* 0x000fe40008011605 */
[----:B------:R1:W-:Y:S01]  /*0e90*/  STL [R1+0x80], R22 ;  /* 0x0000801601007387 */ /* 0x0003e20000100800 */
[----:B------:R-:W-:-:S02]  /*0ea0*/  UMOV UR4, URZ ;  /* 0x0000003f00047c82 */ /* 0x000fc40008000000 */
[----:B------:R-:W-:Y:S02]  /*0eb0*/  @UP0 ULOP3.LUT UR4, UR5, 0x1, URZ, 0xc0, !UPT ;  /* 0x0000000105040892 */ /* 0x000fe4000f8ec03f */
[----:B------:R-:W-:-:S12]  /*0ec0*/  UIMAD UR5, UR5, -0x5, UR14 ;  /* 0xfffffffb050578a4 */ /* 0x000fd8000f8e020e */
.L_x_11:
[----:B------:R-:W-:Y:S01]  /*0ed0*/  IMAD.MOV.U32 R8, RZ, RZ, -0x1 ;  /* 0xffffffffff087424 */ /* 0x000fe200078e00ff */
[----:B------:R-:W-:Y:S01]  /*0ee0*/  ISETP.GE.U32.AND P1, PT, R17, UR18, PT ;  /* 0x0000001211007c0c */ /* 0x000fe2000bf26070 */
[----:B------:R-:W-:Y:S01]  /*0ef0*/  IMAD.MOV.U32 R6, RZ, RZ, -0x1 ;  /* 0xffffffffff067424 */ /* 0x000fe200078e00ff */
[----:B------:R-:W-:Y:S01]  /*0f00*/  PRMT R0, RZ, 0x7610, R0 ;  /* 0x00007610ff007816 */ /* 0x000fe20000000000 */
[----:B------:R-:W-:Y:S01]  /*0f10*/  IMAD.MOV.U32 R7, RZ, RZ, -0x1 ;  /* 0xffffffffff077424 */ /* 0x000fe200078e00ff */
[----:B------:R2:W-:Y:S01]  /*0f20*/  STL [R1+0x88], R8 ;  /* 0x0000880801007387 */ /* 0x0005e20000100800 */
[----:B------:R-:W-:-:S03]  /*0f30*/  ISETP.GE.U32.AND.EX P1, PT, R22, UR19, PT, P1 ;  /* 0x0000001316007c0c */ /* 0x000fc6000bf26110 */
[----:B------:R2:W-:Y:S04]  /*0f40*/  STL [R1+0x78], R6 ;  /* 0x0000780601007387 */ /* 0x0005e80000100800 */
[----:B------:R2:W-:Y:S06]  /*0f50*/  STL [R1+0x8c], R7 ;  /* 0x00008c0701007387 */ /* 0x0005ec0000100800 */
[----:B------:R-:W-:Y:S05]  /*0f60*/  @P1 BRA `(.L_x_12) ;  /* 0x0000000400381947 */ /* 0x000fea0003800000 */
[----:B------:R-:W3:Y:S01]  /*0f70*/  LDC.64 R18, c[0x0][0x628] ;  /* 0x00018a00ff127b82 */ /* 0x000ee20000000a00 */
[----:B--2---:R-:W-:Y:S02]  /*0f80*/  IMAD.MOV.U32 R6, RZ, RZ, R17 ;  /* 0x000000ffff067224 */ /* 0x004fe400078e0011 */
[----:B------:R-:W-:-:S05]  /*0f90*/  IMAD.MOV.U32 R7, RZ, RZ, R22 ;  /* 0x000000ffff077224 */ /* 0x000fca00078e0016 */
[----:B------:R-:W2:Y:S08]  /*0fa0*/  LDC R0, c[0x0][0x630] ;  /* 0x00018c00ff007b82 */ /* 0x000eb00000000800 */
[----:B------:R-:W4:Y:S01]  /*0fb0*/  LDC.64 R20, c[0x0][0x620] ;  /* 0x00018800ff147b82 */ /* 0x000f220000000a00 */
[----:B---3--:R-:W-:-:S04]  /*0fc0*/  ISETP.NE.U32.AND P1, PT, R18, RZ, PT ;  /* 0x000000ff1200720c */ /* 0x008fc80003f25070 */
[----:B------:R-:W-:-:S13]  /*0fd0*/  ISETP.NE.AND.EX P1, PT, R19, RZ, PT, P1 ;  /* 0x000000ff1300720c */ /* 0x000fda0003f25310 */
[----:B--2-4-:R-:W-:Y:S05]  /*0fe0*/  @!P1 BRA `(.L_x_13) ;  /* 0x0000000000289947 */ /* 0x014fea0003800000 */
[----:B------:R-:W2:Y:S02]  /*0ff0*/  LDC R11, c[0x0][0x634] ;  /* 0x00018d00ff0b7b82 */ /* 0x000ea40000000800 */
[----:B--2---:R-:W-:-:S05]  /*1000*/  IADD3 R11, P1, R17, R11, RZ ;  /* 0x0000000b110b7210 */ /* 0x004fca0007f3e0ff */
[----:B0-----:R-:W-:-:S04]  /*1010*/  IMAD.X R13, RZ, RZ, R22, P1 ;  /* 0x000000ffff0d7224 */ /* 0x001fc800008e0616 */
[----:B------:R-:W-:-:S04]  /*1020*/  IMAD.WIDE.U32 R6, R13, R18, RZ ;  /* 0x000000120d067225 */ /* 0x000fc800078e00ff */
[----:B------:R-:W-:-:S04]  /*1030*/  IMAD.WIDE.U32 R8, P1, R11, R19, R6 ;  /* 0x000000130b087225 */ /* 0x000fc80007820006 */
[----:B------:R-:W-:-:S04]  /*1040*/  IMAD.WIDE.U32 R6, R11, R18, RZ ;  /* 0x000000120b067225 */ /* 0x000fc800078e00ff */
[----:B------:R-:W-:Y:S01]  /*1050*/  IMAD.X R11, RZ, RZ, RZ, P1 ;  /* 0x000000ffff0b7224 */ /* 0x000fe200008e06ff */
[----:B------:R-:W-:Y:S01]  /*1060*/  IADD3 RZ, P1, R7, R8, RZ ;  /* 0x0000000807ff7210 */ /* 0x000fe20007f3e0ff */
[----:B------:R-:W-:-:S04]  /*1070*/  IMAD.MOV.U32 R10, RZ, RZ, R9 ;  /* 0x000000ffff0a7224 */ /* 0x000fc800078e0009 */
[----:B------:R-:W-:-:S08]  /*1080*/  IMAD.WIDE.U32.X R6, R13, R19, R10, P1 ;  /* 0x000000130d067225 */ /* 0x000fd000008e040a */
.L_x_13:
[-CC-:B------:R-:W-:Y:S01]  /*1090*/  SHF.R.U64 R27, R6, R0.reuse, R7.reuse ;  /* 0x00000000061b7219 */ /* 0x180fe20000001207 */
[----:B------:R-:W2:Y:S01]  /*10a0*/  LDC.64 R24, c[0x0][0x640] ;  /* 0x00019000ff187b82 */ /* 0x000ea20000000a00 */
[----:B------:R-:W-:Y:S01]  /*10b0*/  SHF.R.U32.HI R0, RZ, R0, R7 ;  /* 0x00000000ff007219 */ /* 0x000fe20000011607 */
[----:B------:R-:W-:Y:S01]  /*10c0*/  IMAD.MOV.U32 R6, RZ, RZ, R17 ;  /* 0x000000ffff067224 */ /* 0x000fe200078e0011 */
[----:B------:R-:W-:-:S05]  /*10d0*/  IADD3 R9, P1, RZ, -R27, RZ ;  /* 0x8000001bff097210 */ /* 0x000fca0007f3e0ff */
[----:B------:R-:W3:Y:S01]  /*10e0*/  LDC R8, c[0x0][0x618] ;  /* 0x00018600ff087b82 */ /* 0x000ee20000000800 */
[----:B------:R-:W-:-:S04]  /*10f0*/  IMAD.X R7, RZ, RZ, ~R0, P1 ;  /* 0x000000ffff077224 */ /* 0x000fc800008e0e00 */
[-C--:B------:R-:W-:Y:S02]  /*1100*/  IMAD R0, R7, R20.reuse, RZ ;  /* 0x0000001407007224 */ /* 0x080fe400078e02ff */
[----:B------:R-:W-:Y:S01]  /*1110*/  IMAD.MOV.U32 R7, RZ, RZ, R22 ;  /* 0x000000ffff077224 */ /* 0x000fe200078e0016 */
[----:B------:R-:W4:Y:S01]  /*1120*/  LDC R11, c[0x0][0x608] ;  /* 0x00018200ff0b7b82 */ /* 0x000f220000000800 */
[----:B-1----:R-:W-:Y:S02]  /*1130*/  IMAD.MOV.U32 R22, RZ, RZ, 0x1 ;  /* 0x00000001ff167424 */ /* 0x002fe400078e00ff */
[----:B------:R-:W-:-:S04]  /*1140*/  IMAD.WIDE.U32 R6, R9, R20, R6 ;  /* 0x0000001409067225 */ /* 0x000fc800078e0006 */
[----:B------:R-:W-:Y:S01]  /*1150*/  IMAD R9, R9, R21, R0 ;  /* 0x0000001509097224 */ /* 0x000fe200078e0200 */
[----:B------:R-:W1:Y:S01]  /*1160*/  LDC R23, c[0x0][0x658] ;  /* 0x00019600ff177b82 */ /* 0x000e620000000800 */
[----:B--2---:R-:W-:Y:S01]  /*1170*/  ISETP.NE.U32.AND P1, PT, R24, RZ, PT ;  /* 0x000000ff1800720c */ /* 0x004fe20003f25070 */
[----:B------:R-:W-:Y:S02]  /*1180*/  IMAD.MOV.U32 R0, RZ, RZ, -0x1 ;  /* 0xffffffffff007424 */ /* 0x000fe400078e00ff */
[----:B------:R-:W-:Y:S01]  /*1190*/  IMAD.IADD R7, R7, 0x1, R9 ;  /* 0x0000000107077824 */ /* 0x000fe200078e0209 */
[----:B------:R-:W-:-:S03]  /*11a0*/  ISETP.NE.AND.EX P1, PT, R25, RZ, PT, P1 ;  /* 0x000000ff1900720c */ /* 0x000fc60003f25310 */
[----:B------:R-:W2:Y:S01]  /*11b0*/  LDC R21, c[0x0][0x600] ;  /* 0x00018000ff157b82 */ /* 0x000ea20000000800 */
[-CC-:B---3--:R-:W-:Y:S02]  /*11c0*/  SHF.R.U64 R19, R6, R8.reuse, R7.reuse ;  /* 0x0000000806137219 */ /* 0x188fe40000001207 */
[----:B------:R-:W-:-:S05]  /*11d0*/  SHF.R.U32.HI R6, RZ, R8, R7 ;  /* 0x00000008ff067219 */ /* 0x000fca0000011607 */
[----:B------:R-:W3:Y:S01]  /*11e0*/  LDC R18, c[0x0][0x648] ;  /* 0x00019200ff127b82 */ /* 0x000ee20000000800 */
[-CC-:B----4-:R-:W-:Y:S02]  /*11f0*/  SHF.R.U64 R28, R19, R11.reuse, R6.reuse ;  /* 0x0000000b131c7219 */ /* 0x190fe40000001206 */
[----:B------:R-:W-:-:S05]  /*1200*/  SHF.R.U32.HI R6, RZ, R11, R6 ;  /* 0x0000000bff067219 */ /* 0x000fca0000011606 */
[----:B------:R-:W4:Y:S01]  /*1210*/  LDC R20, c[0x0][0x638] ;  /* 0x00018e00ff147b82 */ /* 0x000f220000000800 */
[-CC-:B-1----:R-:W-:Y:S02]  /*1220*/  SHF.R.U64 R30, R28, R23.reuse, R6.reuse ;  /* 0x000000171c1e7219 */ /* 0x182fe40000001206 */
[-C--:B------:R-:W-:Y:S02]  /*1230*/  SHF.L.U32 R0, R0, R23.reuse, RZ ;  /* 0x0000001700007219 */ /* 0x080fe400000006ff */
[----:B------:R-:W-:Y:S01]  /*1240*/  SHF.R.U32.HI R7, RZ, R23, R6 ;  /* 0x00000017ff077219 */ /* 0x000fe20000011606 */
[----:B------:R-:W-:Y:S01]  /*1250*/  IMAD.MOV.U32 R6, RZ, RZ, R30 ;  /* 0x000000ffff067224 */ /* 0x000fe200078e001e */
[----:B0-----:R-:W-:Y:S01]  /*1260*/  LOP3.LUT R13, RZ, R0, RZ, 0x33, !PT ;  /* 0x00000000ff0d7212 */ /* 0x001fe200078e33ff */
[----:B------:R-:W0:Y:S01]  /*1270*/  LDC R26, c[0x0][0x610] ;  /* 0x00018400ff1a7b82 */ /* 0x000e220000000800 */
[----:B------:R-:W-:Y:S05]  /*1280*/  @!P1 BRA `(.L_x_14) ;  /* 0x0000000000289947 */ /* 0x000fea0003800000 */
[----:B------:R-:W1:Y:S02]  /*1290*/  LDC R11, c[0x0][0x64c] ;  /* 0x00019300ff0b7b82 */ /* 0x000e640000000800 */
[----:B-1----:R-:W-:-:S05]  /*12a0*/  IADD3 R11, P1, R30, R11, RZ ;  /* 0x0000000b1e0b7210 */ /* 0x002fca0007f3e0ff */
[----:B------:R-:W-:-:S04]  /*12b0*/  IMAD.X R17, RZ, RZ, R7, P1 ;  /* 0x000000ffff117224 */ /* 0x000fc800008e0607 */
[----:B------:R-:W-:-:S04]  /*12c0*/  IMAD.WIDE.U32 R6, R17, R24, RZ ;  /* 0x0000001811067225 */ /* 0x000fc800078e00ff */
[----:B------:R-:W-:-:S04]  /*12d0*/  IMAD.WIDE.U32 R8, P1, R11, R25, R6 ;  /* 0x000000190b087225 */ /* 0x000fc80007820006 */
[----:B------:R-:W-:-:S04]  /*12e0*/  IMAD.WIDE.U32 R6, R11, R24, RZ ;  /* 0x000000180b067225 */ /* 0x000fc800078e00ff */
[----:B------:R-:W-:Y:S01]  /*12f0*/  IMAD.X R11, RZ, RZ, RZ, P1 ;  /* 0x000000ffff0b7224 */ /* 0x000fe200008e06ff */
[----:B------:R-:W-:Y:S01]  /*1300*/  IADD3 RZ, P1, R7, R8, RZ ;  /* 0x0000000807ff7210 */ /* 0x000fe20007f3e0ff */
[----:B------:R-:W-:-:S04]  /*1310*/  IMAD.MOV.U32 R10, RZ, RZ, R9 ;  /* 0x000000ffff0a7224 */ /* 0x000fc800078e0009 */
[----:B------:R-:W-:-:S08]  /*1320*/  IMAD.WIDE.U32.X R6, R17, R25, R10, P1 ;  /* 0x0000001911067225 */ /* 0x000fd000008e040a */
.L_x_14:
[----:B---3--:R-:W-:Y:S01]  /*1330*/  SHF.R.U64 R5, R6, R18, R7 ;  /* 0x0000001206057219 */ /* 0x008fe20000001207 */
[----:B--2---:R-:W-:Y:S01]  /*1340*/  VIADD R6, R21, 0xffffffff ;  /* 0xffffffff15067836 */ /* 0x004fe20000000000 */
[----:B------:R-:W-:Y:S01]  /*1350*/  SHF.L.U32 R0, R22, R23, RZ ;  /* 0x0000001716007219 */ /* 0x000fe200000006ff */
[----:B------:R-:W-:Y:S01]  /*1360*/  @P3 IMAD R14, R15, R16, R4 ;  /* 0x000000100f0e3224 */ /* 0x000fe200078e0204 */
[----:B------:R-:W-:Y:S01]  /*1370*/  LOP3.LUT R13, R28, R13, RZ, 0xc0, !PT ;  /* 0x0000000d1c0d7212 */ /* 0x000fe200078ec0ff */
[----:B------:R-:W-:-:S04]  /*1380*/  IMAD.MOV R7, RZ, RZ, -R5 ;  /* 0x000000ffff077224 */ /* 0x000fc800078e0a05 */
[----:B------:R-:W-:Y:S01]  /*1390*/  IMAD R13, R0, R5, R13 ;  /* 0x00000005000d7224 */ /* 0x000fe200078e020d */
[----:B------:R-:W-:Y:S01]  /*13a0*/  LOP3.LUT R5, R19, R6, RZ, 0xc0, !PT ;  /* 0x0000000613057212 */ /* 0x000fe200078ec0ff */
[----:B----4-:R-:W-:Y:S02]  /*13b0*/  IMAD R0, R7, R20, R30 ;  /* 0x0000001407007224 */ /* 0x010fe400078e021e */
[----:B------:R-:W-:Y:S02]  /*13c0*/  IMAD.MOV.U32 R6, RZ, RZ, 0x1 ;  /* 0x00000001ff067424 */ /* 0x000fe400078e00ff */
[----:B0-----:R-:W-:Y:S02]  /*13d0*/  IMAD R4, R13, R26, R14 ;  /* 0x0000001a0d047224 */ /* 0x001fe400078e020e */
[----:B------:R-:W-:Y:S01]  /*13e0*/  IMAD R5, R0, R21, R5 ;  /* 0x0000001500057224 */ /* 0x000fe200078e0205 */
[----:B------:R-:W-:-:S04]  /*13f0*/  PRMT R0, R6, 0x7610, R0 ;  /* 0x0000761006007816 */ /* 0x000fc80000000000 */
[----:B------:R-:W-:Y:S02]  /*1400*/  SEL R6, R5, R4, !P3 ;  /* 0x0000000405067207 */ /* 0x000fe40005800000 */
[----:B------:R-:W-:-:S03]  /*1410*/  SEL R4, R4, R5, !P3 ;  /* 0x0000000504047207 */ /* 0x000fc60005800000 */
[----:B------:R3:W-:Y:S04]  /*1420*/  STL [R1+0x8c], R6 ;  /* 0x00008c0601007387 */ /* 0x0007e80000100800 */
[----:B------:R3:W-:Y:S04]  /*1430*/  STL [R1+0x78], R27 ;  /* 0x0000781b01007387 */ /* 0x0007e80000100800 */
[----:B------:R3:W-:Y:S02]  /*1440*/  STL [R1+0x88], R4 ;  /* 0x0000880401007387 */ /* 0x0007e40000100800 */
.L_x_12:
[----:B------:R-:W-:Y:S05]  /*1450*/  @!P2 BRA `(.L_x_15) ;  /* 0x00000000000ca947 */ /* 0x000fea0003800000 */
[----:B------:R-:W-:Y:S01]  /*1460*/  UCGABAR_WAIT ;  /* 0x0000000000007dc7 */ /* 0x000fe20008000000 */
[----:B------:R-:W-:Y:S01]  /*1470*/  CCTL.IVALL ;  /* 0x00000000ff00798f */ /* 0x000fe20002000000 */
[----:B------:R-:W-:Y:S05]  /*1480*/  BRA `(.L_x_16) ;  /* 0x0000000000047947 */ /* 0x000fea0003800000 */
.L_x_15:
[----:B------:R-:W-:Y:S06]  /*1490*/  BAR.SYNC.DEFER_BLOCKING 0x0 ;  /* 0x0000000000007b1d */ /* 0x000fec0000010000 */
.L_x_16:
[----:B------:R-:W-:Y:S05]  /*14a0*/  @!P4 BRA `(.L_x_17) ;  /* 0x000000d800b8c947 */ /* 0x000fea0003800000 */
[----:B------:R-:W-:-:S06]  /*14b0*/  UISETP.GT.U32.AND UP0, UPT, UR12, 0x1, UPT ;  /* 0x000000010c00788c */ /* 0x000fcc000bf04070 */
[----:B------:R-:W-:-:S13]  /*14c0*/  PLOP3.LUT P1, PT, PT, PT, UP0, 0x80, 0x0 ;  /* 0x000000000000781c */ /* 0x000fda0003f2f008 */
[----:B------:R-:W-:Y:S05]  /*14d0*/  @P1 EXIT ;  /* 0x000000000000194d */ /* 0x000fea0003800000 */
.L_x_18:
[----:B------:R-:W-:-:S08]  /*14e0*/  NOP ;  /* 0x0000000000007918 */ /* 0x000fd00000000000 */
[----:B------:R-:W4:Y:S02]  /*14f0*/  USETMAXREG.TRY_ALLOC.CTAPOOL UP0, 0xe8 ;  /* 0x000000e8000079c8 */ /* 0x000f240008000600 */
[----:B----4-:R-:W-:-:S13]  /*1500*/  PLOP3.LUT P1, PT, PT, PT, UP0, 0x80, 0x0 ;  /* 0x000000000000781c */ /* 0x010fda0003f2f008 */
[----:B------:R-:W-:Y:S05]  /*1510*/  @!P1 BRA `(.L_x_18) ;  /* 0xfffffffc00f09947 */ /* 0x000fea000383ffff */
[----:B------:R-:W-:-:S13]  /*1520*/  LOP3.LUT P1, RZ, R0, 0xff, RZ, 0xc0, !PT ;  /* 0x000000ff00ff7812 */ /* 0x000fda000782c0ff */
[----:B------:R-:W-:Y:S05]  /*1530*/  @!P1 EXIT ;  /* 0x000000000000994d */ /* 0x000fea0003800000 */
[----:B------:R-:W4:Y:S01]  /*1540*/  S2UR UR6, SR_CgaCtaId ;  /* 0x00000000000679c3 */ /* 0x000f220000008800 */
[CC--:B------:R-:W-:Y:S01]  /*1550*/  LEA.HI R0, R12.reuse, R3.reuse, RZ, 0x2 ;  /* 0x000000030c007211 */ /* 0x0c0fe200078f10ff */
[----:B------:R-:W-:Y:S01]  /*1560*/  UIADD3 UR7, UR17, -0x1, URZ ;  /* 0xffffffff11077890 */ /* 0x000fe2000fffe03f */
[----:B------:R-:W-:Y:S01]  /*1570*/  LEA.HI R3, R12, R3, RZ, 0x5 ;  /* 0x000000030c037211 */ /* 0x000fe200078f28ff */
[----:B------:R-:W-:Y:S01]  /*1580*/  UMOV UR12, 0x400 ;  /* 0x00000400000c7882 */ /* 0x000fe20000000000 */
[--C-:B------:R-:W-:Y:S01]  /*1590*/  SHF.R.S32.HI R2, RZ, 0x2, R0.reuse ;  /* 0x00000002ff027819 */ /* 0x100fe20000011400 */
[----:B------:R-:W-:Y:S01]  /*15a0*/  UISETP.LT.AND UP0, UPT, UR14, 0x1, UPT ;  /* 0x000000010e00788c */ /* 0x000fe2000bf01270 */
[----:B------:R-:W-:Y:S01]  /*15b0*/  SHF.R.S32.HI R5, RZ, 0x1f, R0 ;  /* 0x0000001fff057819 */ /* 0x000fe20000011400 */
[----:B------:R-:W-:Y:S02]  /*15c0*/  ULOP3.LUT UR27, UR13, 0x1, URZ, 0xfc, !UPT ;  /* 0x000000010d1b7892 */ /* 0x000fe4000f8efc3f */
[----:B------:R-:W-:Y:S01]  /*15d0*/  USEL UR16, UR14, 0x1, UP0 ;  /* 0x000000010e107887 */ /* 0x000fe20008000000 */
[----:B------:R-:W-:Y:S01]  /*15e0*/  LEA.HI R5, R5, R2, RZ, 0x3 ;  /* 0x0000000205057211 */ /* 0x000fe200078f18ff */
[----:B------:R-:W-:-:S02]  /*15f0*/  UISETP.NE.AND UP0, UPT, UR7, URZ, UPT ;  /* 0x0000003f0700728c */ /* 0x000fc4000bf05270 */
[----:B------:R-:W-:Y:S01]  /*1600*/  USHF.L.U32 UR28, UR14, 0x1, URZ ;  /* 0x000000010e1c7899 */ /* 0x000fe2000800063f */
[----:B------:R-:W-:Y:S01]  /*1610*/  LOP3.LUT R5, R5, 0xfffffff8, RZ, 0xc0, !PT ;  /* 0xfffffff805057812 */ /* 0x000fe200078ec0ff */
[----:B------:R-:W-:Y:S02]  /*1620*/  UIADD3 UR16, -UR16, UR14, URZ ;  /* 0x0000000e10107290 */ /* 0x000fe4000fffe13f */
[----:B------:R-:W-:Y:S02]  /*1630*/  USEL UR30, URZ, 0x1, UP0 ;  /* 0x000000013f1e7887 */ /* 0x000fe40008000000 */
[----:B------:R-:W-:Y:S01]  /*1640*/  IMAD.IADD R2, R2, 0x1, -R5 ;  /* 0x0000000102027824 */ /* 0x000fe200078e0a05 */
[----:B------:R-:W-:Y:S01]  /*1650*/  SHF.R.S32.HI R5, RZ, 0x5, R3 ;  /* 0x00000005ff057819 */ /* 0x000fe20000011403 */
[----:B----4-:R-:W-:-:S03]  /*1660*/  ULEA UR12, UR6, UR12, 0x18 ;  /* 0x0000000c060c7291 */ /* 0x010fc6000f8ec03f */
[--C-:B------:R-:W-:Y:S01]  /*1670*/  SHF.R.S32.HI R3, RZ, 0x1f, R2.reuse ;  /* 0x0000001fff037819 */ /* 0x100fe20000011402 */
[----:B------:R-:W-:Y:S01]  /*1680*/  USHF.L.U32 UR6, UR7, 0x3, URZ ;  /* 0x0000000307067899 */ /* 0x000fe2000800063f */
[C-C-:B------:R-:W-:Y:S01]  /*1690*/  IMAD R0, R5.reuse, -0x10, -R2.reuse ;  /* 0xfffffff005007824 */ /* 0x140fe200078e0a02 */
[----:B------:R-:W-:Y:S02]  /*16a0*/  UIADD3 UR29, UR12, 0x60, URZ ;  /* 0x000000600c1d7890 */ /* 0x000fe4000fffe03f */
[----:B------:R-:W-:Y:S01]  /*16b0*/  ULOP3.LUT UR6, UR6, 0x8, URZ, 0xc0, !UPT ;  /* 0x0000000806067892 */ /* 0x000fe2000f8ec03f */
[----:B------:R-:W-:Y:S01]  /*16c0*/  IMAD.WIDE R2, R5, 0x10, R2 ;  /* 0x0000001005027825 */ /* 0x000fe200078e0202 */
[----:B------:R-:W-:Y:S02]  /*16d0*/  ULEA UR17, UR17, UR29, 0x3 ;  /* 0x0000001d11117291 */ /* 0x000fe4000f8e183f */
[----:B------:R-:W-:Y:S02]  /*16e0*/  ULOP3.LUT UR31, UR6, 0x8, URZ, 0x3c, !UPT ;  /* 0x00000008061f7892 */ /* 0x000fe4000f8e3c3f */
[----:B------:R-:W-:-:S03]  /*16f0*/  ULOP3.LUT UR18, UR6, 0x18, URZ, 0x3c, !UPT ;  /* 0x0000001806127892 */ /* 0x000fc6000f8e3c3f */
[----:B------:R-:W-:Y:S02]  /*1700*/  ULDC UR6, c[0x0][0x284] ;  /* 0x0000a10000067ab9 */ /* 0x000fe40000000800 */
[----:B------:R-:W-:-:S05]  /*1710*/  VIADD R0, R0, UR6 ;  /* 0x0000000600007c36 */ /* 0x000fca0008000000 */
[----:B------:R4:W-:Y:S04]  /*1720*/  STL [R1+0x98], R0 ;  /* 0x0000980001007387 */ /* 0x0009e80000100800 */
[----:B------:R4:W-:Y:S02]  /*1730*/  STL.64 [R1+0x90], R2 ;  /* 0x0000900201007387 */ /* 0x0009e40000100a00 */
.L_x_301:
[----:B----4-:R-:W-:Y:S01]  /*1740*/  IMAD.U32 R0, RZ, RZ, UR30 ;  /* 0x0000001eff007e24 */ /* 0x010fe2000f8e00ff */
[----:B0-2---:R-:W4:Y:S01]  /*1750*/  LDC R2, c[0x0][0x28c] ;  /* 0x0000a300ff027b82 */ /* 0x005f220000000800 */
[----:B------:R-:W-:Y:S01]  /*1760*/  UMOV UR6, URZ ;  /* 0x0000003f00067c82 */ /* 0x000fe20008000000 */
[----:B------:R-:W-:Y:S02]  /*1770*/  UMOV UR19, UR5 ;  /* 0x0000000500137c82 */ /* 0x000fe40008000000 */
[----:B------:R-:W-:-:S04]  /*1780*/  SHF.L.U32 R0, R0, 0x1f, RZ ;  /* 0x0000001f00007819 */ /* 0x000fc800000006ff */
[----:B------:R-:W5:Y:S01]  /*1790*/  SYNCS.PHASECHK.TRANS64.TRYWAIT P1, [UR17+-0x8], R0 ;  /* 0xfffff800ff0075a7 */ /* 0x000f620008020151 */
[----:B----4-:R-:W-:Y:S01]  /*17a0*/  ISETP.GE.AND P2, PT, R2, 0x1, PT ;  /* 0x000000010200780c */ /* 0x010fe20003f46270 */
[----:B-----5:R-:W-:-:S12]  /*17b0*/  @!P1 BRA `(.L_x_19) ;  /* 0x000000e800589947 */ /* 0x020fd80003800000 */
.L_x_324:
[----:B------:R0:W-:Y:S01]  /*17c0*/  STL [R1+0x74], RZ ;  /* 0x000074ff01007387 */ /* 0x0001e20000100800 */
[----:B------:R-:W-:Y:S01]  /*17d0*/  UMOV UR7, URZ ;  /* 0x0000003f00077c82 */ /* 0x000fe20008000000 */
[----:B------:R-:W-:Y:S01]  /*17e0*/  UMOV UR8, URZ ;  /* 0x0000003f00087c82 */ /* 0x000fe20008000000 */
[----:B----4-:R-:W-:Y:S01]  /*17f0*/  IMAD.MOV.U32 R0, RZ, RZ, RZ ;  /* 0x000000ffff007224 */ /* 0x010fe200078e00ff */
[----:B------:R4:W-:Y:S01]  /*1800*/  STL [R1+0x70], RZ ;  /* 0x000070ff01007387 */ /* 0x0009e20000100800 */
[----:B------:R-:W-:Y:S02]  /*1810*/  CS2R R2, SRZ ;  /* 0x0000000000027805 */ /* 0x000fe4000001ff00 */
[----:B---3--:R-:W-:Y:S02]  /*1820*/  CS2R R4, SRZ ;  /* 0x0000000000047805 */ /* 0x008fe4000001ff00 */
[----:B--2---:R-:W-:Y:S01]  /*1830*/  CS2R R6, SRZ ;  /* 0x0000000000067805 */ /* 0x004fe2000001ff00 */
[----:B------:R4:W-:Y:S01]  /*1840*/  STL [R1+0x6c], RZ ;  /* 0x00006cff01007387 */ /* 0x0009e20000100800 */
[----:B------:R-:W-:-:S02]  /*1850*/  CS2R R8, SRZ ;  /* 0x0000000000087805 */ /* 0x000fc4000001ff00 */
[----:B0-----:R-:W-:Y:S02]  /*1860*/  CS2R R10, SRZ ;  /* 0x00000000000a7805 */ /* 0x001fe4000001ff00 */
[----:B------:R-:W-:Y:S01]  /*1870*/  CS2R R12, SRZ ;  /* 0x00000000000c7805 */ /* 0x000fe2000001ff00 */
[----:B------:R4:W-:Y:S01]  /*1880*/  STL [R1+0x68], RZ ;  /* 0x000068ff01007387 */ /* 0x0009e20000100800 */
[----:B------:R-:W-:Y:S02]  /*1890*/  CS2R R14, SRZ ;  /* 0x00000000000e7805 */ /* 0x000fe4000001ff00 */
[----:B-1----:R-:W-:Y:S02]  /*18a0*/  CS2R R16, SRZ ;  /* 0x0000000000107805 */ /* 0x002fe4000001ff00 */
[----:B------:R-:W-:Y:S01]  /*18b0*/  CS2R R18, SRZ ;  /* 0x0000000000127805 */ /* 0x000fe2000001ff00 */
[----:B------:R4:W-:Y:S01]  /*18c0*/  STL [R1+0x64], RZ ;  /* 0x000064ff01007387 */ /* 0x0009e20000100800 */
[----:B------:R-:W-:-:S02]  /*18d0*/  CS2R R20, SRZ ;  /* 0x0000000000147805 */ /* 0x000fc4000001ff00 */
[----:B------:R-:W-:Y:S02]  /*18e0*/  CS2R R22, SRZ ;  /* 0x0000000000167805 */ /* 0x000fe4000001ff00 */
[----:B------:R-:W-:Y:S01]  /*18f0*/  CS2R R152, SRZ ;  /* 0x0000000000987805 */ /* 0x000fe2000001ff00 */
[----:B------:R4:W-:Y:S01]  /*1900*/  STL [R1+0x60], RZ ;  /* 0x000060ff01007387 */ /* 0x0009e20000100800 */
[----:B------:R-:W-:Y:S02]  /*1910*/  CS2R R154, SRZ ;  /* 0x00000000009a7805 */ /* 0x000fe4000001ff00 */
[----:B------:R-:W-:Y:S02]  /*1920*/  CS2R R156, SRZ ;  /* 0x00000000009c7805 */ /* 0x000fe4000001ff00 */
        /* <DEDUP_REMOVED lines=46> */
[----:B------:R-:W-:Y:S01]  /*1c10*/  IMAD.MOV.U32 R226, RZ, RZ, RZ ;  /* 0x000000ffffe27224 */ /* 0x000fe200078e00ff */
[----:B------:R-:W-:Y:S01]  /*1c20*/  CS2R R24, SRZ ;  /* 0x0000000000187805 */ /* 0x000fe2000001ff00 */
[----:B------:R-:W-:Y:S01]  /*1c30*/  IMAD.U32 R227, RZ, RZ, UR4 ;  /* 0x00000004ffe37e24 */ /* 0x000fe2000f8e00ff */
[----:B------:R4:W-:Y:S01]  /*1c40*/  STL [R1+0x2c], RZ ;  /* 0x00002cff01007387 */ /* 0x0009e20000100800 */
[----:B------:R-:W-:Y:S02]  /*1c50*/  CS2R R26, SRZ ;  /* 0x00000000001a7805 */ /* 0x000fe4000001ff00 */
[----:B------:R-:W-:-:S02]  /*1c60*/  CS2R R28, SRZ ;  /* 0x00000000001c7805 */ /* 0x000fc4000001ff00 */
[----:B------:R-:W-:Y:S01]  /*1c70*/  CS2R R30, SRZ ;  /* 0x00000000001e7805 */ /* 0x000fe2000001ff00 */
[----:B------:R4:W-:Y:S01]  /*1c80*/  STL [R1+0x28], RZ ;  /* 0x000028ff01007387 */ /* 0x0009e20000100800 */
[----:B------:R-:W-:Y:S02]  /*1c90*/  CS2R R32, SRZ ;  /* 0x0000000000207805 */ /* 0x000fe4000001ff00 */
[----:B------:R-:W-:Y:S02]  /*1ca0*/  CS2R R34, SRZ ;  /* 0x0000000000227805 */ /* 0x000fe4000001ff00 */
[----:B------:R-:W-:Y:S01]  /*1cb0*/  CS2R R36, SRZ ;  /* 0x0000000000247805 */ /* 0x000fe2000001ff00 */
        /* <DEDUP_REMOVED lines=36> */
[----:B------:R4:W-:Y:S01]  /*1f00*/  STL [R1], RZ ;  /* 0x000000ff01007387 */ /* 0x0009e20000100800 */
[----:B------:R-:W-:Y:S02]  /*1f10*/  CS2R R92, SRZ ;  /* 0x00000000005c7805 */ /* 0x000fe4000001ff00 */
[----:B------:R-:W-:Y:S02]  /*1f20*/  CS2R R94, SRZ ;  /* 0x00000000005e7805 */ /* 0x000fe4000001ff00 */
[----:B------:R-:W-:Y:S02]  /*1f30*/  CS2R R96, SRZ ;  /* 0x0000000000607805 */ /* 0x000fe4000001ff00 */
[----:B------:R-:W-:Y:S02]  /*1f40*/  CS2R R98, SRZ ;  /* 0x0000000000627805 */ /* 0x000fe4000001ff00 */
[----:B------:R-:W-:-:S02]  /*1f50*/  CS2R R100, SRZ ;  /* 0x0000000000647805 */ /* 0x000fc4000001ff00 */
[----:B------:R-:W-:Y:S02]  /*1f60*/  CS2R R102, SRZ ;  /* 0x0000000000667805 */ /* 0x000fe4000001ff00 */
        /* <DEDUP_REMOVED lines=23> */
[----:B------:R-:W-:Y:S01]  /*20e0*/  CS2R R150, SRZ ;  /* 0x0000000000967805 */ /* 0x000fe2000001ff00 */
[----:B----4-:R-:W-:Y:S06]  /*20f0*/  @!P2 BRA `(.L_x_20) ;  /* 0x000000100060a947 */ /* 0x010fec0003800000 */
[----:B------:R-:W-:-:S06]  /*2100*/  UISETP.NE.AND UP0, UPT, UR27, 0x3, UPT ;  /* 0x000000031b00788c */ /* 0x000fcc000bf05270 */
[----:B------:R-:W-:-:S13]  /*2110*/  PLOP3.LUT P2, PT, PT, PT, UP0, 0x80, 0x0 ;  /* 0x000000000000781c */ /* 0x000fda0003f4f008 */
[----:B------:R-:W-:Y:S05]  /*2120*/  @!P2 BRA `(.L_x_21) ;  /* 0x000000000004a947 */ /* 0x000fea0003800000 */
[----:B------:R-:W-:Y:S01]  /*2130*/  BPT.TRAP 0x1 ;  /* 0x000000040000795c */ /* 0x000fe20000300000 */
.L_x_21:
[----:B------:R-:W-:Y:S01]  /*2140*/  ULEA UR6, UR5, UR12, 0x3 ;  /* 0x0000000c05067291 */ /* 0x000fe2000f8e183f */
[----:B------:R-:W-:-:S05]  /*2150*/  IMAD.U32 R0, RZ, RZ, UR4 ;  /* 0x00000004ff007e24 */ /* 0x000fca000f8e00ff */
[----:B------:R-:W-:-:S04]  /*2160*/  SHF.L.U32 R0, R0, 0x1f, RZ ;  /* 0x0000001f00007819 */ /* 0x000fc800000006ff */
[----:B------:R0:W1:Y:S01]  /*2170*/  SYNCS.PHASECHK.TRANS64.TRYWAIT P1, [UR6], R0 ;  /* 0x00000000ff0075a7 */ /* 0x0000620008020146 */
[----:B------:R-:W-:Y:S05]  /*2180*/  @!P2 BRA `(.L_x_22) ;  /* 0x000000000004a947 */ /* 0x000fea0003800000 */
[----:B------:R-:W-:Y:S01]  /*2190*/  BPT.TRAP 0x1 ;  /* 0x000000040000795c */ /* 0x000fe20000300000 */
.L_x_22:
[----:B-1----:R-:W-:Y:S05]  /*21a0*/  @P1 BRA `(.L_x_23) ;  /* 0x0000000000081947 */ /* 0x002fea0003800000 */
[----:B------:R-:W1:Y:S02]  /*21b0*/  SYNCS.PHASECHK.TRANS64.TRYWAIT P1, [UR6], R0 ;  /* 0x00000000ff0075a7 */ /* 0x000e640008020146 */
[----:B-1----:R-:W-:Y:S05]  /*21c0*/  @!P1 BRA `(.L_x_24) ;  /* 0x000000dc00ec9947 */ /* 0x002fea0003800000 */
.L_x_23:
[----:B------:R2:W-:Y:S01]  /*21d0*/  STL [R1+0x74], RZ ;  /* 0x000074ff01007387 */ /* 0x0005e20000100800 */
[----:B------:R-:W-:Y:S01]  /*21e0*/  UIADD3 UR7, UR12, 0x2980, URZ ;  /* 0x000029800c077890 */ /* 0x000fe2000fffe03f */
[----:B------:R-:W-:Y:S01]  /*21f0*/  WARPGROUP.ARRIVE ;  /* 0x00000000000079c5 */ /* 0x000fe20000000000 */
[----:B------:R-:W-:Y:S01]  /*2200*/  UIADD3 UR6, UR12, 0x180, URZ ;  /* 0x000001800c067890 */ /* 0x000fe2000fffe03f */
[----:B------:R2:W-:Y:S01]  /*2210*/  STL [R1+0x70], RZ ;  /* 0x000070ff01007387 */ /* 0x0005e20000100800 */
[----:B------:R-:W-:Y:S01]  /*2220*/  USHF.R.U32.HI UR7, URZ, 0x4, UR7 ;  /* 0x000000043f077899 */ /* 0x000fe20008011607 */
[----:B01----:R-:W-:Y:S01]  /*2230*/  IMAD.MOV.U32 R0, RZ, RZ, RZ ;  /* 0x000000ffff007224 */ /* 0x003fe200078e00ff */
[----:B------:R-:W-:Y:S01]  /*2240*/  USHF.R.U32.HI UR6, URZ, 0x4, UR6 ;  /* 0x000000043f067899 */ /* 0x000fe20008011606 */
[----:B------:R2:W-:Y:S01]  /*2250*/  STL [R1+0x6c], RZ ;  /* 0x00006cff01007387 */ /* 0x0005e20000100800 */
[----:B------:R-:W-:Y:S01]  /*2260*/  ULOP3.LUT UR7, UR7, 0x3fff, URZ, 0xc0, !UPT ;  /* 0x00003fff07077892 */ /* 0x000fe2000f8ec03f */
[----:B------:R-:W-:Y:S01]  /*2270*/  CS2R R2, SRZ ;  /* 0x0000000000027805 */ /* 0x000fe2000001ff00 */
[----:B------:R-:W-:Y:S01]  /*2280*/  ULOP3.LUT UR6, UR6, 0x3fff, URZ, 0xc0, !UPT ;  /* 0x00003fff06067892 */ /* 0x000fe2000f8ec03f */
[----:B------:R2:W-:Y:S01]  /*2290*/  STL [R1+0x68], RZ ;  /* 0x000068ff01007387 */ /* 0x0005e20000100800 */
[----:B------:R-:W-:Y:S01]  /*22a0*/  ULOP3.LUT UR7, UR7, 0x10000, URZ, 0xfc, !UPT ;  /* 0x0001000007077892 */ /* 0x000fe2000f8efc3f */
[----:B------:R-:W-:Y:S01]  /*22b0*/  CS2R R4, SRZ ;  /* 0x0000000000047805 */ /* 0x000fe2000001ff00 */
[----:B------:R-:W-:Y:S01]  /*22c0*/  ULOP3.LUT UR6, UR6, 0x10000, URZ, 0xfc, !UPT ;  /* 0x0001000006067892 */ /* 0x000fe2000f8efc3f */
[----:B------:R2:W-:Y:S01]  /*22d0*/  STL [R1+0x64], RZ ;  /* 0x000064ff01007387 */ /* 0x0005e20000100800 */
[----:B------:R-:W-:Y:S01]  /*22e0*/  ULEA UR10, UR5, UR7, 0x9 ;  /* 0x00000007050a7291 */ /* 0x000fe2000f8e483f */
[----:B------:R-:W-:Y:S01]  /*22f0*/  CS2R R6, SRZ ;  /* 0x0000000000067805 */ /* 0x000fe2000001ff00 */
[----:B------:R-:W-:Y:S01]  /*2300*/  ULEA UR8, UR5, UR6, 0x7 ;  /* 0x0000000605087291 */ /* 0x000fe2000f8e383f */
[----:B------:R2:W-:Y:S01]  /*2310*/  STL [R1+0x60], RZ ;  /* 0x000060ff01007387 */ /* 0x0005e20000100800 */
[----:B------:R-:W-:Y:S01]  /*2320*/  ULDC UR7, c[0x0][0x50c] ;  /* 0x0001430000077ab9 */ /* 0x000fe20000000800 */
[----:B------:R-:W-:Y:S01]  /*2330*/  UMOV UR9, 0xc0000010 ;  /* 0xc000001000097882 */ /* 0x000fe20000000000 */
[----:B------:R-:W-:Y:S01]  /*2340*/  UISETP.NE.AND UP0, UPT, UR7, 0x1, UPT ;  /* 0x000000010700788c */ /* 0x000fe2000bf05270 */
[----:B------:R2:W-:Y:S01]  /*2350*/  STL [R1+0x5c], RZ ;  /* 0x00005cff01007387 */ /* 0x0005e20000100800 */
[----:B------:R-:W-:Y:S01]  /*2360*/  UMOV UR11, 0xc0000010 ;  /* 0xc0000010000b7882 */ /* 0x000fe20000000000 */
[----:B------:R-:W-:Y:S01]  /*2370*/  UMOV UR6, 0x1 ;  /* 0x0000000100067882 */ /* 0x000fe20000000000 */
[----:B------:R-:W-:Y:S01]  /*2380*/  USEL UR7, URZ, 0x1, UP0 ;  /* 0x000000013f077887 */ /* 0x000fe20008000000 */
[----:B------:R2:W-:Y:S01]  /*2390*/  STL [R1+0x58], RZ ;  /* 0x000058ff01007387 */ /* 0x0005e20000100800 */
[----:B------:R-:W-:Y:S01]  /*23a0*/  QGMMA.64x256x32.F32.E5M2.E5M2 R24, gdesc[UR8], RZ, !UPT, gsb0 ;  /* 0x03e00000081879f3 */ /* 0x000fe2000c0038ff */
[----:B------:R-:W-:-:S02]  /*23b0*/  CS2R R8, SRZ ;  /* 0x0000000000087805 */ /* 0x000fc4000001ff00 */
[----:B------:R-:W-:Y:S01]  /*23c0*/  CS2R R10, SRZ ;  /* 0x00000000000a7805 */ /* 0x000fe2000001ff00 */
[----:B------:R2:W-:Y:S01]  /*23d0*/  STL [R1+0x54], RZ ;  /* 0x000054ff01007387 */ /* 0x0005e20000100800 */
[----:B------:R-:W-:Y:S02]  /*23e0*/  ISETP.NE.AND P1, PT, RZ, UR7, PT ;  /* 0x00000007ff007c0c */ /* 0x000fe4000bf25270 */
        /* <DEDUP_REMOVED lines=56> */
[----:B------:R-:W-:Y:S01]  /*2770*/  CS2R R224, SRZ ;  /* 0x0000000000e07805 */ /* 0x000fe2000001ff00 */
[----:B------:R-:W-:Y:S01]  /*2780*/  IMAD.MOV.U32 R226, RZ, RZ, RZ ;  /* 0x000000ffffe27224 */ /* 0x000fe200078e00ff */
[----:B------:R2:W-:Y:S04]  /*2790*/  STL [R1+0x18], RZ ;  /* 0x000018ff01007387 */ /* 0x0005e80000100800 */
[----:B------:R2:W-:Y:S04]  /*27a0*/  STL [R1+0x14], RZ ;  /* 0x000014ff01007387 */ /* 0x0005e80000100800 */
[----:B------:R2:W-:Y:S04]  /*27b0*/  STL [R1+0x10], RZ ;  /* 0x000010ff01007387 */ /* 0x0005e80000100800 */
[----:B------:R2:W-:Y:S04]  /*27c0*/  STL [R1+0xc], RZ ;  /* 0x00000cff01007387 */ /* 0x0005e80000100800 */
[----:B------:R2:W-:Y:S04]  /*27d0*/  STL [R1+0x8], RZ ;  /* 0x000008ff01007387 */ /* 0x0005e80000100800 */
[----:B------:R2:W-:Y:S04]  /*27e0*/  STL [R1+0x4], RZ ;  /* 0x000004ff01007387 */ /* 0x0005e80000100800 */
[----:B------:R2:W-:Y:S01]  /*27f0*/  STL [R1], RZ ;  /* 0x000000ff01007387 */ /* 0x0005e20000100800 */
[----:B------:R-:W-:Y:S05]  /*2800*/  @!P1 BRA `(.L_x_25) ;  /* 0x0000000800809947 */ /* 0x000fea0003800000 */
[----:B------:R-:W-:Y:S02]  /*2810*/  WARPGROUP.DEPBAR.LE gsb0, 0x0 ;  /* 0x00008000000079c5 */ /* 0x000fe40000010000 */
[----:B------:R-:W-:-:S01]  /*2820*/  FADD R227, RZ, R122 ;  /* 0x0000007affe37221 */ /* 0x000fc20000000000 */
[----:B------:R-:W-:Y:S01]  /*2830*/  FADD R226, RZ, R24 ;  /* 0x00000018ffe27221 */ /* 0x000fe20000000000 */
[----:B------:R-:W-:-:S01]  /*2840*/  FADD R225, RZ, R25 ;  /* 0x00000019ffe17221 */ /* 0x000fc20000000000 */
[----:B------:R-:W-:Y:S01]  /*2850*/  FADD R224, RZ, R26 ;  /* 0x0000001affe07221 */ /* 0x000fe20000000000 */
[----:B------:R-:W-:-:S01]  /*2860*/  FADD R223, RZ, R27 ;  /* 0x0000001bffdf7221 */ /* 0x000fc20000000000 */
[----:B------:R0:W-:Y:S01]  /*2870*/  STL [R1], R227 ;  /* 0x000000e301007387 */ /* 0x0001e20000100800 */
[----:B------:R-:W-:-:S01]  /*2880*/  FADD R222, RZ, R28 ;  /* 0x0000001cffde7221 */ /* 0x000fc20000000000 */
[----:B------:R-:W-:Y:S01]  /*2890*/  FADD R221, RZ, R29 ;  /* 0x0000001dffdd7221 */ /* 0x000fe20000000000 */
[----:B------:R-:W-:-:S01]  /*28a0*/  FADD R220, RZ, R30 ;  /* 0x0000001effdc7221 */ /* 0x000fc20000000000 */
[----:B------:R-:W-:Y:S01]  /*28b0*/  FADD R219, RZ, R31 ;  /* 0x0000001fffdb7221 */ /* 0x000fe20000000000 */
[----:B------:R-:W-:-:S01]  /*28c0*/  FADD R218, RZ, R32 ;  /* 0x00000020ffda7221 */ /* 0x000fc20000000000 */
[----:B------:R-:W-:Y:S01]  /*28d0*/  FADD R217, RZ, R33 ;  /* 0x00000021ffd97221 */ /* 0x000fe20000000000 */
[----:B------:R-:W-:-:S01]  /*28e0*/  FADD R216, RZ, R34 ;  /* 0x00000022ffd87221 */ /* 0x000fc20000000000 */
[----:B------:R-:W-:Y:S01]  /*28f0*/  FADD R215, RZ, R35 ;  /* 0x00000023ffd77221 */ /* 0x000fe20000000000 */
[----:B------:R-:W-:-:S01]  /*2900*/  FADD R214, RZ, R36 ;  /* 0x00000024ffd67221 */ /* 0x000fc20000000000 */
[----:B0-----:R-:W-:Y:S01]  /*2910*/  FADD R227, RZ, R123 ;  /* 0x0000007bffe37221 */ /* 0x001fe20000000000 */
[----:B------:R-:W-:-:S01]  /*2920*/  FADD R213, RZ, R37 ;  /* 0x00000025ffd57221 */ /* 0x000fc20000000000 */
[----:B------:R-:W-:Y:S01]  /*2930*/  FADD R212, RZ, R38 ;  /* 0x00000026ffd47221 */ /* 0x000fe20000000000 */
[----:B------:R-:W-:-:S01]  /*2940*/  FADD R211, RZ, R39 ;  /* 0x00000027ffd37221 */ /* 0x000fc20000000000 */
[----:B------:R-:W-:Y:S01]  /*2950*/  FADD R210, RZ, R40 ;  /* 0x00000028ffd27221 */ /* 0x000fe20000000000 */
[----:B------:R0:W-:Y:S01]  /*2960*/  STL [R1+0x4], R227 ;  /* 0x000004e301007387 */ /* 0x0001e20000100800 */
        /* <DEDUP_REMOVED lines=93> */
[----:B------:R-:W-:Y:S01]  /*2f40*/  UMOV UR6, URZ ;  /* 0x0000003f00067c82 */ /* 0x000fe20008000000 */
[----:B0-----:R-:W-:-:S05]  /*2f50*/  FADD R227, RZ, R130 ;  /* 0x00000082ffe37221 */ /* 0x001fca0000000000 */
[----:B------:R0:W-:Y:S02]  /*2f60*/  STL [R1+0x20], R227 ;  /* 0x000020e301007387 */ /* 0x0001e40000100800 */
        /* <DEDUP_REMOVED lines=42> */
.L_x_25:
[----:B------:R-:W-:-:S04]  /*3210*/  UIADD3 UR19, UR5, 0x1, URZ ;  /* 0x0000000105137890 */ /* 0x000fc8000fffe03f */
[----:B------:R-:W-:-:S04]  /*3220*/  UISETP.NE.AND UP0, UPT, UR19, 0x5, UPT ;  /* 0x000000051300788c */ /* 0x000fc8000bf05270 */
[----:B------:R-:W-:Y:S02]  /*3230*/  USEL UR8, URZ, 0x1, UP0 ;  /* 0x000000013f087887 */ /* 0x000fe40008000000 */
[----:B------:R-:W-:Y:S02]  /*3240*/  USEL UR19, UR19, URZ, UP0 ;  /* 0x0000003f13137287 */ /* 0x000fe40008000000 */
[----:B------:R-:W-:-:S06]  /*3250*/  ULOP3.LUT UR8, UR4, UR8, URZ, 0x3c, !UPT ;  /* 0x0000000804087292 */ /* 0x000fcc000f8e3c3f */
[----:B0-----:R-:W-:Y:S01]  /*3260*/  IMAD.U32 R227, RZ, RZ, UR8 ;  /* 0x00000008ffe37e24 */ /* 0x001fe2000f8e00ff */
[----:B------:R-:W-:-:S06]  /*3270*/  UMOV UR8, 0x1 ;  /* 0x0000000100087882 */ /* 0x000fcc0000000000 */
.L_x_20:
[----:B------:R-:W-:-:S06]  /*3280*/  UISETP.GE.AND UP0, UPT, UR16, 0x1, UPT ;  /* 0x000000011000788c */ /* 0x000fcc000bf06270 */
[----:B------:R-:W-:-:S13]  /*3290*/  PLOP3.LUT P1, PT, PT, PT, UP0, 0x80, 0x0 ;  /* 0x000000000000781c */ /* 0x000fda0003f2f008 */
[----:B------:R-:W-:Y:S05]  /*32a0*/  @!P1 BRA `(.L_x_26) ;  /* 0x0000001000809947 */ /* 0x000fea0003800000 */
[----:B------:R-:W-:Y:S01]  /*32b0*/  IMAD.U32 R228, RZ, RZ, UR16 ;  /* 0x00000010ffe47e24 */ /* 0x000fe2000f8e00ff */
[----:B------:R-:W-:Y:S01]  /*32c0*/  UMOV UR24, UR5 ;  /* 0x0000000500187c82 */ /* 0x000fe20008000000 */
[----:B------:R-:W-:-:S05]  /*32d0*/  ULDC UR32, c[0x0][0x50c] ;  /* 0x0001430000207ab9 */ /* 0x000fca0000000800 */
.L_x_34:
[----:B------:R-:W-:-:S06]  /*32e0*/  UISETP.NE.AND UP0, UPT, UR27, 0x3, UPT ;  /* 0x000000031b00788c */ /* 0x000fcc000bf05270 */
[----:B------:R-:W-:-:S13]  /*32f0*/  PLOP3.LUT P2, PT, PT, PT, UP0, 0x80, 0x0 ;  /* 0x000000000000781c */ /* 0x000fda0003f4f008 */
[----:B01---5:R-:W-:Y:S05]  /*3300*/  @!P2 BRA `(.L_x_27) ;  /* 0x000000000004a947 */ /* 0x023fea0003800000 */
[----:B------:R-:W-:Y:S01]  /*3310*/  BPT.TRAP 0x1 ;  /* 0x000000040000795c */ /* 0x000fe20000300000 */
.L_x_27:
[----:B------:R-:W-:Y:S01]  /*3320*/  ULEA UR9, UR19, UR12, 0x3 ;  /* 0x0000000c13097291 */ /* 0x000fe2000f8e183f */
[----:B------:R-:W-:-:S08]  /*3330*/  SHF.L.U32 R229, R227, 0x1f, RZ ;  /* 0x0000001fe3e57819 */ /* 0x000fd000000006ff */
[----:B------:R0:W1:Y:S01]  /*3340*/  SYNCS.PHASECHK.TRANS64.TRYWAIT P1, [UR9], R229 ;  /* 0x000000e5ff0075a7 */ /* 0x0000620008020149 */
[----:B------:R-:W-:Y:S05]  /*3350*/  @!P2 BRA `(.L_x_28) ;  /* 0x000000000004a947 */ /* 0x000fea0003800000 */
[----:B------:R-:W-:Y:S01]  /*3360*/  BPT.TRAP 0x1 ;  /* 0x000000040000795c */ /* 0x000fe20000300000 */
.L_x_28:
[----:B-1----:R-:W-:Y:S05]  /*3370*/  @P1 BRA `(.L_x_29) ;  /* 0x0000000000081947 */ /* 0x002fea0003800000 */
[----:B------:R-:W1:Y:S02]  /*3380*/  SYNCS.PHASECHK.TRANS64.TRYWAIT P1, [UR9], R229 ;  /* 0x000000e5ff0075a7 */ /* 0x000e640008020149 */
[----:B-1----:R-:W-:Y:S05]  /*3390*/  @!P1 BRA `(.L_x_30) ;  /* 0x000000cc00909947 */ /* 0x002fea0003800000 */
.L_x_29:
[----:B------:R-:W-:Y:S01]  /*33a0*/  UIADD3 UR9, UR12, 0x180, URZ ;  /* 0x000001800c097890 */ /* 0x000fe2000fffe03f */
[----:B------:R-:W-:Y:S01]  /*33b0*/  WARPGROUP.ARRIVE ;  /* 0x00000000000079c5 */ /* 0x000fe20000000000 */
[----:B------:R-:W-:Y:S02]  /*33c0*/  UIADD3 UR10, UR12, 0x2980, URZ ;  /* 0x000029800c0a7890 */ /* 0x000fe4000fffe03f */
[----:B------:R-:W-:Y:S02]  /*33d0*/  UISETP.NE.AND UP0, UPT, UR7, URZ, UPT ;  /* 0x0000003f0700728c */ /* 0x000fe4000bf05270 */
[----:B------:R-:W-:Y:S02]  /*33e0*/  USHF.R.U32.HI UR9, URZ, 0x4, UR9 ;  /* 0x000000043f097899 */ /* 0x000fe40008011609 */
[----:B------:R-:W-:Y:S02]  /*33f0*/  USHF.R.U32.HI UR10, URZ, 0x4, UR10 ;  /* 0x000000043f0a7899 */ /* 0x000fe4000801160a */
[----:B------:R-:W-:-:S02]  /*3400*/  USEL UR8, UR8, URZ, !UP0 ;  /* 0x0000003f08087287 */ /* 0x000fc4000c000000 */
[----:B------:R-:W-:Y:S02]  /*3410*/  ULOP3.LUT UR9, UR9, 0x3fff, URZ, 0xc0, !UPT ;  /* 0x00003fff09097892 */ /* 0x000fe4000f8ec03f */
[----:B------:R-:W-:Y:S02]  /*3420*/  ULOP3.LUT UR10, UR10, 0x3fff, URZ, 0xc0, !UPT ;  /* 0x00003fff0a0a7892 */ /* 0x000fe4000f8ec03f */
[----:B------:R-:W-:Y:S02]  /*3430*/  UISETP.NE.U32.AND UP0, UPT, UR8, URZ, UPT ;  /* 0x0000003f0800728c */ /* 0x000fe4000bf05070 */
[----:B------:R-:W-:Y:S02]  /*3440*/  ULOP3.LUT UR8, UR9, 0x10000, URZ, 0xfc, !UPT ;  /* 0x0001000009087892 */ /* 0x000fe4000f8efc3f */
[----:B------:R-:W-:Y:S02]  /*3450*/  ULOP3.LUT UR10, UR10, 0x10000, URZ, 0xfc, !UPT ;  /* 0x000100000a0a7892 */ /* 0x000fe4000f8efc3f */
[----:B------:R-:W-:-:S02]  /*3460*/  ULEA UR8, UR19, UR8, 0x7 ;  /* 0x0000000813087291 */ /* 0x000fc4000f8e383f */
[----:B------:R-:W-:Y:S01]  /*3470*/  ULEA UR10, UR19, UR10, 0x9 ;  /* 0x0000000a130a7291 */ /* 0x000fe2000f8e483f */
[----:B------:R-:W-:Y:S01]  /*3480*/  UMOV UR9, 0xc0000010 ;  /* 0xc000001000097882 */ /* 0x000fe20000000000 */
[----:B------:R-:W-:Y:S01]  /*3490*/  UMOV UR11, 0xc0000010 ;  /* 0xc0000010000b7882 */ /* 0x000fe20000000000 */
[----:B------:R-:W-:-:S06]  /*34a0*/  UIADD3 UR6, UR6, 0x1, URZ ;  /* 0x0000000106067890 */ /* 0x000fcc000fffe03f */
[----:B------:R-:W-:Y:S01]  /*34b0*/  QGMMA.64x256x32.F32.E5M2.E5M2 R24, gdesc[UR8], R24, UP0, gsb0 ;  /* 0x03e00000081879f3 */ /* 0x000fe2000b803818 */
[----:B------:R-:W-:-:S04]  /*34c0*/  UISETP.NE.AND UP0, UPT, UR6, UR32, UPT ;  /* 0x000000200600728c */ /* 0x000fc8000bf05270 */
[----:B------:R-:W-:-:S06]  /*34d0*/  USEL UR7, URZ, 0x1, UP0 ;  /* 0x000000013f077887 */ /* 0x000fcc0008000000 */
[----:B------:R-:W-:Y:S01]  /*34e0*/  ISETP.NE.AND P1, PT, RZ, UR7, PT ;  /* 0x00000007ff007c0c */ /* 0x000fe2000bf25270 */
[----:B------:R-:W-:-:S12]  /*34f0*/  WARPGROUP.DEPBAR.LE gsb0, 0x1 ;  /* 0x00008000000079c5 */ /* 0x000fd80000010100 */
[----:B------:R-:W-:Y:S05]  /*3500*/  @!P1 BRA `(.L_x_31) ;  /* 0x0000000c00809947 */ /* 0x000fea0003800000 */
[----:B------:R-:W-:Y:S02]  /*3510*/  WARPGROUP.DEPBAR.LE gsb0, 0x0 ;  /* 0x00008000000079c5 */ /* 0x000fe40000010000 */
[----:B------:R-:W-:-:S01]  /*3520*/  FADD R226, R24, R226 ;  /* 0x000000e218e27221 */ /* 0x000fc20000000000 */
[----:B------:R-:W-:Y:S01]  /*3530*/  FADD R225, R25, R225 ;  /* 0x000000e119e17221 */ /* 0x000fe20000000000 */
[----:B------:R1:W-:Y:S01]  /*3540*/  STL [R1+0xa0], R227 ;  /* 0x0000a0e301007387 */ /* 0x0003e20000100800 */
[----:B------:R-:W-:-:S01]  /*3550*/  FADD R224, R26, R224 ;  /* 0x000000e01ae07221 */ /* 0x000fc20000000000 */
[----:B------:R-:W-:Y:S01]  /*3560*/  FADD R223, R27, R223 ;  /* 0x000000df1bdf7221 */ /* 0x000fe20000000000 */
[----:B------:R-:W-:-:S01]  /*3570*/  FADD R222, R28, R222 ;  /* 0x000000de1cde7221 */ /* 0x000fc20000000000 */
[----:B------:R-:W-:Y:S01]  /*3580*/  FADD R221, R29, R221 ;  /* 0x000000dd1ddd7221 */ /* 0x000fe20000000000 */
[----:B-1----:R-:W3:Y:S04]  /*3590*/  LDL.LU R227, [R1+0x30] ;  /* 0x0000300001e37983 */ /* 0x002ee80000300800 */
[----:B------:R1:W-:Y:S01]  /*35a0*/  STL [R1+0xa4], R226 ;  /* 0x0000a4e201007387 */ /* 0x0003e20000100800 */
[----:B------:R-:W-:-:S01]  /*35b0*/  FADD R220, R30, R220 ;  /* 0x000000dc1edc7221 */ /* 0x000fc20000000000 */
[----:B------:R-:W-:-:S02]  /*35c0*/  FADD R219, R31, R219 ;  /* 0x000000db1fdb7221 */ /* 0x000fc40000000000 */
[----:B-1----:R-:W4:Y:S04]  /*35d0*/  LDL.LU R226, [R1+0x2c] ;  /* 0x00002c0001e27983 */ /* 0x002f280000300800 */
[----:B------:R1:W-:Y:S01]  /*35e0*/  STL [R1+0xa8], R225 ;  /* 0x0000a8e101007387 */ /* 0x0003e20000100800 */
[----:B------:R-:W-:-:S03]  /*35f0*/  FADD R218, R32, R218 ;  /* 0x000000da20da7221 */ /* 0x000fc60000000000 */
[----:B-1----:R-:W2:Y:S04]  /*3600*/  LDL.LU R225, [R1+0x28] ;  /* 0x0000280001e17983 */ /* 0x002ea80000300800 */
        /* <DEDUP_REMOVED lines=9> */
[----:B------:R1:W-:Y:S04]  /*36a0*/  STL [R1+0xb8], R221 ;  /* 0x0000b8dd01007387 */ /* 0x0003e80000100800 */
        /* <DEDUP_REMOVED lines=12> */
[----:B-1----:R-:W2:Y:S01]  /*3770*/  LDL.LU R215, [R1] ;  /* 0x0000000001d77983 */ /* 0x002ea20000300800 */
[----:B------:R-:W-:-:S01]  /*3780*/  FADD R214, R36, R214 ;  /* 0x000000d624d67221 */ /* 0x000fc20000000000 */
[----:B------:R-:W-:Y:S01]  /*3790*/  FADD R213, R37, R213 ;  /* 0x000000d525d57221 */ /* 0x000fe20000000000 */
[----:B------:R-:W-:-:S01]  /*37a0*/  FADD R212, R38, R212 ;  /* 0x000000d426d47221 */ /* 0x000fc20000000000 */
[----:B------:R-:W-:Y:S01]  /*37b0*/  FADD R211, R39, R211 ;  /* 0x000000d327d37221 */ /* 0x000fe20000000000 */
[----:B------:R-:W-:-:S01]  /*37c0*/  FADD R210, R40, R210 ;  /* 0x000000d228d27221 */ /* 0x000fc20000000000 */
[----:B------:R-:W-:Y:S01]  /*37d0*/  STL [R1+0xd4], R214 ;  /* 0x0000d4d601007387 */ /* 0x000fe20000100800 */
        /* <DEDUP_REMOVED lines=11> */
[----:B------:R1:W-:Y:S01]  /*3890*/  STL [R1+0xe0], R211 ;  /* 0x0000e0d301007387 */ /* 0x0003e20000100800 */
[----:B------:R-:W-:-:S01]  /*38a0*/  FADD R200, R50, R200 ;  /* 0x000000c832c87221 */ /* 0x000fc20000000000 */
[----:B------:R-:W-:Y:S01]  /*38b0*/  FADD R199, R51, R199 ;  /* 0x000000c733c77221 */ /* 0x000fe20000000000 */
        /* <DEDUP_REMOVED lines=69> */
[----:B-----5:R-:W-:Y:S01]  /*3d10*/  FADD R0, R121, R0 ;  /* 0x0000000079007221 */ /* 0x020fe20000000000 */
[----:B---3--:R-:W-:-:S01]  /*3d20*/  FADD R227, R134, R227 ;  /* 0x000000e386e37221 */ /* 0x008fc20000000000 */
[----:B----4-:R-:W-:Y:S01]  /*3d30*/  FADD R226, R133, R226 ;  /* 0x000000e285e27221 */ /* 0x010fe20000000000 */
[----:B--2---:R-:W-:-:S01]  /*3d40*/  FADD R225, R132, R225 ;  /* 0x000000e184e17221 */ /* 0x004fc20000000000 */
        /* <DEDUP_REMOVED lines=9> */
[----:B------:R-:W-:-:S05]  /*3de0*/  FADD R215, R122, R215 ;  /* 0x000000d77ad77221 */ /* 0x000fca0000000000 */
[----:B------:R2:W-:Y:S04]  /*3df0*/  STL [R1], R215 ;  /* 0x000000d701007387 */ /* 0x0005e80000100800 */
[----:B------:R3:W-:Y:S04]  /*3e00*/  STL [R1+0x4], R216 ;  /* 0x000004d801007387 */ /* 0x0007e80000100800 */
        /* <DEDUP_REMOVED lines=8> */
[----:B-1----:R-:W4:Y:S04]  /*3e90*/  LDL.LU R211, [R1+0x34] ;  /* 0x0000340001d37983 */ /* 0x002f280000300800 */
[----:B------:R1:W-:Y:S04]  /*3ea0*/  STL [R1+0x28], R225 ;  /* 0x000028e101007387 */ /* 0x0003e80000100800 */
[----:B------:R-:W4:Y:S04]  /*3eb0*/  LDL.LU R212, [R1+0x38] ;  /* 0x0000380001d47983 */ /* 0x000f280000300800 */
[----:B------:R1:W-:Y:S04]  /*3ec0*/  STL [R1+0x2c], R226 ;  /* 0x00002ce201007387 */ /* 0x0003e80000100800 */
[----:B------:R-:W4:Y:S04]  /*3ed0*/  LDL.LU R213, [R1+0x3c] ;  /* 0x00003c0001d57983 */ /* 0x000f280000300800 */
[----:B------:R1:W-:Y:S04]  /*3ee0*/  STL [R1+0x30], R227 ;  /* 0x000030e301007387 */ /* 0x0003e80000100800 */
[----:B------:R-:W4:Y:S04]  /*3ef0*/  LDL.LU R214, [R1+0x40] ;  /* 0x0000400001d67983 */ /* 0x000f280000300800 */
[----:B--2---:R-:W2:Y:S04]  /*3f00*/  LDL.LU R215, [R1+0x44] ;  /* 0x0000440001d77983 */ /* 0x004ea80000300800 */
[----:B---3--:R-:W3:Y:S04]  /*3f10*/  LDL.LU R216, [R1+0x48] ;  /* 0x0000480001d87983 */ /* 0x008ee80000300800 */
[----:B----4-:R-:W4:Y:S04]  /*3f20*/  LDL.LU R217, [R1+0x4c] ;  /* 0x00004c0001d97983 */ /* 0x010f280000300800 */
[----:B0-----:R-:W4:Y:S04]  /*3f30*/  LDL.LU R218, [R1+0x50] ;  /* 0x0000500001da7983 */ /* 0x001f280000300800 */
[----:B------:R-:W4:Y:S04]  /*3f40*/  LDL.LU R219, [R1+0x54] ;  /* 0x0000540001db7983 */ /* 0x000f280000300800 */
[----:B------:R-:W4:Y:S04]  /*3f50*/  LDL.LU R220, [R1+0x58] ;  /* 0x0000580001dc7983 */ /* 0x000f280000300800 */
[----:B------:R-:W4:Y:S04]  /*3f60*/  LDL.LU R221, [R1+0x5c] ;  /* 0x00005c0001dd7983 */ /* 0x000f280000300800 */
[----:B------:R-:W4:Y:S04]  /*3f70*/  LDL.LU R222, [R1+0x60] ;  /* 0x0000600001de7983 */ /* 0x000f280000300800 */
[----:B------:R-:W4:Y:S04]  /*3f80*/  LDL.LU R223, [R1+0x64] ;  /* 0x0000640001df7983 */ /* 0x000f280000300800 */
[----:B------:R-:W4:Y:S04]  /*3f90*/  LDL.LU R224, [R1+0x68] ;  /* 0x0000680001e07983 */ /* 0x000f280000300800 */
[----:B-1----:R-:W4:Y:S04]  /*3fa0*/  LDL.LU R225, [R1+0x6c] ;  /* 0x00006c0001e17983 */ /* 0x002f280000300800 */
[----:B------:R-:W4:Y:S04]  /*3fb0*/  LDL.LU R226, [R1+0x70] ;  /* 0x0000700001e27983 */ /* 0x000f280000300800 */
[----:B------:R-:W4:Y:S01]  /*3fc0*/  LDL.LU R227, [R1+0x74] ;  /* 0x0000740001e37983 */ /* 0x000f220000300800 */
[----:B------:R-:W-:-:S05]  /*3fd0*/  FADD R211, R135, R211 ;  /* 0x000000d387d37221 */ /* 0x000fca0000000000 */
[----:B------:R0:W-:Y:S01]  /*3fe0*/  STL [R1+0x34], R211 ;  /* 0x000034d301007387 */ /* 0x0001e20000100800 */
[----:B------:R-:W-:-:S03]  /*3ff0*/  FADD R212, R136, R212 ;  /* 0x000000d488d47221 */ /* 0x000fc60000000000 */
[----:B0-----:R1:W5:Y:S01]  /*4000*/  LDL.LU R211, [R1+0xe0] ;  /* 0x0000e00001d37983 */ /* 0x0013620000300800 */
[----:B------:R-:W-:-:S03]  /*4010*/  FADD R213, R137, R213 ;  /* 0x000000d589d57221 */ /* 0x000fc60000000000 */
[----:B------:R0:W-:Y:S01]  /*4020*/  STL [R1+0x38], R212 ;  /* 0x000038d401007387 */ /* 0x0001e20000100800 */
[----:B------:R-:W-:-:S01]  /*4030*/  FADD R214, R138, R214 ;  /* 0x000000d68ad67221 */ /* 0x000fc20000000000 */
[----:B--2---:R-:W-:Y:S02]  /*4040*/  FADD R215, R139, R215 ;  /* 0x000000d78bd77221 */ /* 0x004fe40000000000 */
[----:B0-----:R1:W5:Y:S01]  /*4050*/  LDL.LU R212, [R1+0xdc] ;  /* 0x0000dc0001d47983 */ /* 0x0013620000300800 */
[----:B---3--:R-:W-:-:S03]  /*4060*/  FADD R216, R140, R216 ;  /* 0x000000d88cd87221 */ /* 0x008fc60000000000 */
[----:B------:R0:W-:Y:S01]  /*4070*/  STL [R1+0x3c], R213 ;  /* 0x00003cd501007387 */ /* 0x0001e20000100800 */
[----:B----4-:R-:W-:-:S03]  /*4080*/  FADD R217, R141, R217 ;  /* 0x000000d98dd97221 */ /* 0x010fc60000000000 */
[----:B0-----:R1:W5:Y:S01]  /*4090*/  LDL.LU R213, [R1+0xd8] ;  /* 0x0000d80001d57983 */ /* 0x0013620000300800 */
[----:B------:R-:W-:-:S03]  /*40a0*/  FADD R218, R142, R218 ;  /* 0x000000da8eda7221 */ /* 0x000fc60000000000 */
[----:B------:R0:W-:Y:S01]  /*40b0*/  STL [R1+0x40], R214 ;  /* 0x000040d601007387 */ /* 0x0001e20000100800 */
[----:B------:R-:W-:-:S01]  /*40c0*/  FADD R219, R143, R219 ;  /* 0x000000db8fdb7221 */ /* 0x000fc20000000000 */
[----:B------:R-:W-:Y:S02]  /*40d0*/  FADD R220, R144, R220 ;  /* 0x000000dc90dc7221 */ /* 0x000fe40000000000 */
[----:B0-----:R1:W5:Y:S04]  /*40e0*/  LDL.LU R214, [R1+0xd4] ;  /* 0x0000d40001d67983 */ /* 0x0013680000300800 */
[----:B------:R0:W-:Y:S01]  /*40f0*/  STL [R1+0x44], R215 ;  /* 0x000044d701007387 */ /* 0x0001e20000100800 */
[----:B------:R-:W-:-:S01]  /*4100*/  FADD R221, R145, R221 ;  /* 0x000000dd91dd7221 */ /* 0x000fc20000000000 */
[----:B------:R-:W-:-:S02]  /*4110*/  FADD R222, R146, R222 ;  /* 0x000000de92de7221 */ /* 0x000fc40000000000 */
[----:B0-----:R1:W5:Y:S04]  /*4120*/  LDL.LU R215, [R1+0xd0] ;  /* 0x0000d00001d77983 */ /* 0x0013680000300800 */
[----:B------:R0:W-:Y:S01]  /*4130*/  STL [R1+0x48], R216 ;  /* 0x000048d801007387 */ /* 0x0001e20000100800 */
[----:B------:R-:W-:-:S03]  /*4140*/  FADD R223, R147, R223 ;  /* 0x000000df93df7221 */ /* 0x000fc60000000000 */
        /* <DEDUP_REMOVED lines=13> */
[----:B------:R0:W-:Y:S04]  /*4220*/  STL [R1+0x5c], R221 ;  /* 0x00005cdd01007387 */ /* 0x0001e80000100800 */
        /* <DEDUP_REMOVED lines=12> */
[----:B0-----:R1:W5:Y:S01]  /*42f0*/  LDL.LU R227, [R1+0xa0] ;  /* 0x0000a00001e37983 */ /* 0x0013620000300800 */
[----:B------:R-:W-:-:S05]  /*4300*/  UMOV UR6, URZ ;  /* 0x0000003f00067c82 */ /* 0x000fca0008000000 */
.L_x_31:
[----:B------:R-:W-:Y:S05]  /*4310*/  @!P2 BRA `(.L_x_32) ;  /* 0x000000000004a947 */ /* 0x000fea0003800000 */
[----:B------:R-:W-:Y:S01]  /*4320*/  BPT.TRAP 0x1 ;  /* 0x000000040000795c */ /* 0x000fe20000300000 */
.L_x_32:
[----:B-----5:R3:W-:Y:S04]  /*4330*/  STL [R1+0xa0], R0 ;  /* 0x0000a00001007387 */ /* 0x0207e80000100800 */
[----:B---3--:R-:W3:Y:S01]  /*4340*/  LDL R0, [R1+0x7c] ;  /* 0x00007c0001007983 */ /* 0x008ee20000100800 */
[----:B0-----:R-:W-:-:S05]  /*4350*/  IMAD.U32 R229, RZ, RZ, UR24 ;  /* 0x00000018ffe57e24 */ /* 0x001fca000f8e00ff */
[----:B------:R-:W-:-:S05]  /*4360*/  @P0 LEA R229, R229, UR12, 0x3 ;  /* 0x0000000ce5e50c11 */ /* 0x000fca000f8e18ff */
[----:B------:R-:W-:Y:S01]  /*4370*/  @P0 VIADD R229, R229, 0x28 ;  /* 0x00000028e5e50836 */ /* 0x000fe20000000000 */
[----:B------:R-:W-:-:S06]  /*4380*/  UISETP.GT.U32.AND UP0, UPT, UR13, 0x1, UPT ;  /* 0x000000010d00788c */ /* 0x000fcc000bf04070 */
[----:B------:R-:W-:Y:S02]  /*4390*/  PLOP3.LUT P1, PT, PT, PT, UP0, 0x80, 0x0 ;  /* 0x000000000000781c */ /* 0x000fe40003f2f008 */
[----:B---3--:R-:W-:Y:S02]  /*43a0*/  @P0 PRMT R229, R0, 0x654, R229 ;  /* 0x0000065400e50816 */ /* 0x008fe400000000e5 */
[----:B------:R0:W5:Y:S02]  /*43b0*/  LDL.LU R0, [R1+0xa0] ;  /* 0x0000a00001007983 */ /* 0x0001640000300800 */
[----:B------:R0:W-:Y:S07]  /*43c0*/  @P0 SYNCS.ARRIVE.TRANS64.RED.A1T0 RZ, [R229+URZ], RZ ;  /* 0x000000ffe5ff09a7 */ /* 0x0001ee000810043f */
[----:B------:R-:W-:Y:S05]  /*43d0*/  @P1 BRA `(.L_x_33) ;  /* 0x0000000000041947 */ /* 0x000fea0003800000 */
[----:B------:R-:W-:Y:S01]  /*43e0*/  BPT.TRAP 0x1 ;  /* 0x000000040000795c */ /* 0x000fe20000300000 */
.L_x_33:
[----:B------:R-:W-:Y:S01]  /*43f0*/  UIADD3 UR19, UR19, 0x1, URZ ;  /* 0x0000000113137890 */ /* 0x000fe2000fffe03f */
[C---:B------:R-:W-:Y:S01]  /*4400*/  ISETP.GT.AND P1, PT, R228.reuse, 0x1, PT ;  /* 0x00000001e400780c */ /* 0x040fe20003f24270 */
[----:B------:R-:W-:Y:S01]  /*4410*/  UIADD3 UR24, UR24, 0x1, URZ ;  /* 0x0000000118187890 */ /* 0x000fe2000fffe03f */
[----:B------:R-:W-:Y:S01]  /*4420*/  VIADD R228, R228, 0xffffffff ;  /* 0xffffffffe4e47836 */ /* 0x000fe20000000000 */
[----:B------:R-:W-:Y:S02]  /*4430*/  UISETP.NE.AND UP0, UPT, UR19, 0x5, UPT ;  /* 0x000000051300788c */ /* 0x000fe4000bf05270 */
[----:B------:R-:W-:Y:S02]  /*4440*/  UISETP.NE.AND UP1, UPT, UR24, 0x5, UPT ;  /* 0x000000051800788c */ /* 0x000fe4000bf25270 */
[----:B------:R-:W-:Y:S02]  /*4450*/  USEL UR8, URZ, 0x1, UP0 ;  /* 0x000000013f087887 */ /* 0x000fe40008000000 */
[----:B------:R-:W-:-:S02]  /*4460*/  USEL UR19, UR19, URZ, UP0 ;  /* 0x0000003f13137287 */ /* 0x000fc40008000000 */
[----:B------:R-:W-:Y:S02]  /*4470*/  USEL UR24, UR24, URZ, UP1 ;  /* 0x0000003f18187287 */ /* 0x000fe40008800000 */
[----:B------:R-:W-:Y:S01]  /*4480*/  LOP3.LUT R227, R227, UR8, RZ, 0x3c, !PT ;  /* 0x00000008e3e37c12 */ /* 0x000fe2000f8e3cff */
[----:B------:R-:W-:Y:S01]  /*4490*/  UMOV UR8, 0x1 ;  /* 0x0000000100087882 */ /* 0x000fe20000000000 */
[----:B------:R-:W-:Y:S08]  /*44a0*/  @P1 BRA `(.L_x_34) ;  /* 0xffffffec008c1947 */ /* 0x000ff0000383ffff */
.L_x_26:
[----:B------:R-:W-:-:S04]  /*44b0*/  UISETP.NE.AND UP0, UPT, UR6, URZ, UPT ;  /* 0x0000003f0600728c */ /* 0x000fc8000bf05270 */
[----:B------:R-:W-:-:S06]  /*44c0*/  USEL UR6, URZ, 0x1, !UP0 ;  /* 0x000000013f067887 */ /* 0x000fcc000c000000 */
[----:B------:R-:W-:-:S13]  /*44d0*/  ISETP.NE.AND P1, PT, RZ, UR6, PT ;  /* 0x00000006ff007c0c */ /* 0x000fda000bf25270 */
[----:B------:R-:W-:Y:S05]  /*44e0*/  @!P1 BRA `(.L_x_35) ;  /* 0x0000000c00dc9947 */ /* 0x000fea0003800000 */
[----:B------:R-:W3:Y:S04]  /*44f0*/  LDL.LU R227, [R1+0x74] ;  /* 0x0000740001e37983 */ /* 0x000ee80000300800 */
[----:B---3--:R3:W-:Y:S04]  /*4500*/  STL [R1+0xa0], R227 ;  /* 0x0000a0e301007387 */ /* 0x0087e80000100800 */
[----:B---3--:R-:W3:Y:S04]  /*4510*/  LDL.LU R227, [R1+0x70] ;  /* 0x0000700001e37983 */ /* 0x008ee80000300800 */
        /* <DEDUP_REMOVED lines=55> */
[----:B---3--:R-:W3:Y:S01]  /*4890*/  LDL.LU R227, [R1] ;  /* 0x0000000001e37983 */ /* 0x008ee20000300800 */
[----:B------:R-:W-:-:S02]  /*48a0*/  WARPGROUP.DEPBAR.LE gsb0, 0x0 ;  /* 0x00008000000079c5 */ /* 0x000fc40000010000 */
[----:B------:R-:W-:Y:S01]  /*48b0*/  FADD R226, R24, R226 ;  /* 0x000000e218e27221 */ /* 0x000fe20000000000 */
        /* <DEDUP_REMOVED lines=96> */
[----:B-----5:R-:W-:Y:S01]  /*4ec0*/  FADD R0, R121, R0 ;  /* 0x0000000079007221 */ /* 0x020fe20000000000 */
[----:B---3--:R-:W-:-:S05]  /*4ed0*/  FADD R227, R122, R227 ;  /* 0x000000e37ae37221 */ /* 0x008fca0000000000 */
[----:B------:R3:W-:Y:S04]  /*4ee0*/  STL [R1], R227 ;  /* 0x000000e301007387 */ /* 0x0007e80000100800 */
[----:B---3--:R-:W3:Y:S02]  /*4ef0*/  LDL.LU R227, [R1+0x110] ;  /* 0x0001100001e37983 */ /* 0x008ee40000300800 */
[----:B---3--:R-:W-:-:S05]  /*4f00*/  FADD R227, R123, R227 ;  /* 0x000000e37be37221 */ /* 0x008fca0000000000 */
[----:B------:R3:W-:Y:S04]  /*4f10*/  STL [R1+0x4], R227 ;  /* 0x000004e301007387 */ /* 0x0007e80000100800 */
        /* <DEDUP_REMOVED lines=83> */
[----:B------:R3:W-:Y:S02]  /*5450*/  STL [R1+0x74], R227 ;  /* 0x000074e301007387 */ /* 0x0007e40000100800 */
.L_x_35:
[----:B---3--:R-:W-:-:S04]  /*5460*/  IMAD.U32 R227, RZ, RZ, UR31 ;  /* 0x0000001fffe37e24 */ /* 0x008fc8000f8e00ff */
[----:B------:R3:W-:Y:S01]  /*5470*/  SYNCS.ARRIVE.TRANS64.A1T0 RZ, [R227+UR29], RZ ;  /* 0x000000ffe3ff79a7 */ /* 0x0007e2000810001d */
[----:B------:R-:W-:Y:S02]  /*5480*/  WARPGROUP.DEPBAR.LE gsb0, 0x0 ;  /* 0x00008000000079c5 */ /* 0x000fe40000010000 */
[----:B------:R-:W4:Y:S02]  /*5490*/  LDC R24, c[0x0][0x28c] ;  /* 0x0000a300ff187b82 */ /* 0x000f240000000800 */
[----:B----4-:R-:W-:-:S13]  /*54a0*/  ISETP.GE.AND P1, PT, R24, 0x1, PT ;  /* 0x000000011800780c */ /* 0x010fda0003f26270 */
[----:B---3--:R-:W-:Y:S05]  /*54b0*/  @!P1 BRA `(.L_x_36) ;  /* 0x0000000000509947 */ /* 0x008fea0003800000 */
[----:B------:R-:W-:-:S06]  /*54c0*/  UISETP.NE.AND UP0, UPT, UR27, 0x3, UPT ;  /* 0x000000031b00788c */ /* 0x000fcc000bf05270 */
[----:B------:R-:W-:-:S13]  /*54d0*/  PLOP3.LUT P1, PT, PT, PT, UP0, 0x80, 0x0 ;  /* 0x000000000000781c */ /* 0x000fda0003f2f008 */
[----:B------:R-:W-:Y:S05]  /*54e0*/  @!P1 BRA `(.L_x_37) ;  /* 0x0000000000049947 */ /* 0x000fea0003800000 */
[----:B------:R-:W-:Y:S01]  /*54f0*/  BPT.TRAP 0x1 ;  /* 0x000000040000795c */ /* 0x000fe20000300000 */
.L_x_37:
[----:B------:R-:W3:Y:S01]  /*5500*/  LDL R227, [R1+0x7c] ;  /* 0x00007c0001e37983 */ /* 0x000ee20000100800 */
[----:B------:R-:W-:-:S05]  /*5510*/  VOTEU.ANY UP0, P0 ;  /* 0x00000000003f7886 */ /* 0x000fca0000000100 */
[----:B------:R-:W-:Y:S02]  /*5520*/  @UP0 UIADD3 UR6, UR16, UR5, URZ ;  /* 0x0000000510060290 */ /* 0x000fe4000fffe03f */
[----:B------:R-:W-:-:S04]  /*5530*/  UISETP.GT.U32.AND UP0, UPT, UR13, 0x1, UPT ;  /* 0x000000010d00788c */ /* 0x000fc8000bf04070 */
[----:B------:R-:W-:Y:S02]  /*5540*/  IMAD.U32 R24, RZ, RZ, UR6 ;  /* 0x00000006ff187e24 */ /* 0x000fe4000f8e00ff */
[----:B------:R-:W-:Y:S01]  /*5550*/  IMAD.U32 R27, RZ, RZ, UR6 ;  /* 0x00000006ff1b7e24 */ /* 0x000fe2000f8e00ff */
[----:B------:R-:W-:Y:S01]  /*5560*/  PLOP3.LUT P1, PT, PT, PT, UP0, 0x80, 0x0 ;  /* 0x000000000000781c */ /* 0x000fe20003f2f008 */
[----:B------:R-:W-:-:S05]  /*5570*/  @P0 IMAD.WIDE.U32 R24, R24, -0x33333333, RZ ;  /* 0xcccccccd18180825 */ /* 0x000fca00078e00ff */
[----:B------:R-:W-:-:S05]  /*5580*/  @P0 SHF.R.U32.HI R24, RZ, 0x2, R25 ;  /* 0x00000002ff180819 */ /* 0x000fca0000011619 */
[----:B------:R-:W-:-:S05]  /*5590*/  @P0 IMAD R24, R24, -0x5, R27 ;  /* 0xfffffffb18180824 */ /* 0x000fca00078e021b */
[----:B------:R-:W-:-:S05]  /*55a0*/  @P0 LEA R24, R24, UR12, 0x3 ;  /* 0x0000000c18180c11 */ /* 0x000fca000f8e18ff */
[----:B------:R-:W-:-:S05]  /*55b0*/  @P0 VIADD R24, R24, 0x28 ;  /* 0x0000002818180836 */ /* 0x000fca0000000000 */
[----:B---3--:R-:W-:-:S04]  /*55c0*/  @P0 PRMT R24, R227, 0x654, R24 ;  /* 0x00000654e3180816 */ /* 0x008fc80000000018 */
[----:B------:R3:W-:Y:S01]  /*55d0*/  @P0 SYNCS.ARRIVE.TRANS64.RED.A1T0 RZ, [R24+URZ], RZ ;  /* 0x000000ff18ff09a7 */ /* 0x0007e2000810043f */
[----:B------:R-:W-:Y:S05]  /*55e0*/  @P1 BRA `(.L_x_36) ;  /* 0x0000000000041947 */ /* 0x000fea0003800000 */
[----:B------:R-:W-:Y:S01]  /*55f0*/  BPT.TRAP 0x1 ;  /* 0x000000040000795c */ /* 0x000fe20000300000 */
.L_x_36:
[----:B------:R-:W4:Y:S01]  /*5600*/  S2R R25, SR_TID.X ;  /* 0x0000000000197919 */ /* 0x000f220000002100 */
[----:B---3--:R-:W-:Y:S01]  /*5610*/  IMAD.U32 R24, RZ, RZ, UR30 ;  /* 0x0000001eff187e24 */ /* 0x008fe2000f8e00ff */
[----:B------:R-:W-:Y:S01]  /*5620*/  UIADD3 UR5, UR28, UR5, URZ ;  /* 0x000000051c057290 */ /* 0x000fe2000fffe03f */
[----:B------:R-:W3:Y:S01]  /*5630*/  LDC R35, c[0x0][0x288] ;  /* 0x0000a200ff237b82 */ /* 0x000ee20000000800 */
[----:B------:R-:W-:Y:S02]  /*5640*/  UISETP.GE.U32.AND UP1, UPT, UR28, 0x5, UPT ;  /* 0x000000051c00788c */ /* 0x000fe4000bf26070 */
[----:B------:R-:W-:Y:S01]  /*5650*/  SHF.L.U32 R24, R24, 0x1f, RZ ;  /* 0x0000001f18187819 */ /* 0x000fe200000006ff */
[----:B------:R-:W-:Y:S02]  /*5660*/  UISETP.GT.U32.AND UP0, UPT, UR5, 0x4, UPT ;  /* 0x000000040500788c */ /* 0x000fe4000bf04070 */
[----:B------:R-:W-:Y:S01]  /*5670*/  UIMAD.WIDE.U32 UR6, UR5, -0x33333333, URZ ;  /* 0xcccccccd050678a5 */ /* 0x000fe2000f8e003f */
[----:B------:R-:W0:Y:S01]  /*5680*/  SYNCS.PHASECHK.TRANS64.TRYWAIT P1, [UR17+0x8], R24 ;  /* 0x00000818ff0075a7 */ /* 0x000e220008020151 */
[----:B------:R-:W-:-:S02]  /*5690*/  UISETP.LT.U32.AND UP0, UPT, UR28, 0x5, UP0 ;  /* 0x000000051c00788c */ /* 0x000fc40008701070 */
[----:B------:R-:W-:Y:S02]  /*56a0*/  USHF.R.U32.HI UR6, URZ, 0x2, UR7 ;  /* 0x000000023f067899 */ /* 0x000fe40008011607 */
[----:B------:R-:W-:Y:S02]  /*56b0*/  USEL UR8, URZ, 0x1, !UP0 ;  /* 0x000000013f087887 */ /* 0x000fe4000c000000 */
[----:B------:R-:W-:Y:S02]  /*56c0*/  UIMAD UR5, UR6, -0x5, UR5 ;  /* 0xfffffffb060578a4 */ /* 0x000fe4000f8e0205 */
[----:B------:R-:W-:-:S04]  /*56d0*/  ULOP3.LUT UR4, UR4, UR8, URZ, 0x3c, !UPT ;  /* 0x0000000804047292 */ /* 0x000fc8000f8e3c3f */
[----:B------:R-:W-:Y:S01]  /*56e0*/  @UP1 ULOP3.LUT UR4, UR4, 0x1, UR6, 0x78, !UPT ;  /* 0x0000000104041892 */ /* 0x000fe2000f8e7806 */
[----:B----4-:R-:W-:-:S04]  /*56f0*/  SHF.R.S32.HI R26, RZ, 0x1f, R25 ;  /* 0x0000001fff1a7819 */ /* 0x010fc80000011419 */
[----:B------:R-:W-:-:S04]  /*5700*/  LEA.HI R26, R26, R25, RZ, 0x7 ;  /* 0x000000191a1a7211 */ /* 0x000fc800078f38ff */
[----:B------:R-:W-:-:S05]  /*5710*/  LOP3.LUT R26, R26, 0xffffff80, RZ, 0xc0, !PT ;  /* 0xffffff801a1a7812 */ /* 0x000fca00078ec0ff */
[----:B------:R-:W-:-:S05]  /*5720*/  IMAD.IADD R26, R25, 0x1, -R26 ;  /* 0x00000001191a7824 */ /* 0x000fca00078e0a1a */
[----:B------:R-:W-:-:S04]  /*5730*/  SHF.R.S32.HI R25, RZ, 0x1f, R26 ;  /* 0x0000001fff197819 */ /* 0x000fc8000001141a */
[----:B------:R-:W-:-:S04]  /*5740*/  LEA.HI R25, R25, R26, RZ, 0x2 ;  /* 0x0000001a19197211 */ /* 0x000fc800078f10ff */
[----:B------:R-:W-:-:S05]  /*5750*/  LOP3.LUT R25, R25, 0xfffffffc, RZ, 0xc0, !PT ;  /* 0xfffffffc19197812 */ /* 0x000fca00078ec0ff */
[----:B------:R-:W-:-:S04]  /*5760*/  IMAD.IADD R40, R26, 0x1, -R25 ;  /* 0x000000011a287824 */ /* 0x000fc800078e0a19 */
[----:B------:R-:W-:Y:S01]  /*5770*/  IMAD.SHL.U32 R32, R40, 0x2, RZ ;  /* 0x0000000228207824 */ /* 0x000fe200078e00ff */
[----:B0--3--:R-:W-:Y:S06]  /*5780*/  @!P1 BRA `(.L_x_38) ;  /* 0x000000a800b49947 */ /* 0x009fec0003800000 */
.L_x_325:
[----:B------:R3:W-:Y:S01]  /*5790*/  STL [R1+0xa4], R2 ;  /* 0x0000a40201007387 */ /* 0x0007e20000100800 */
[----:B------:R-:W-:Y:S01]  /*57a0*/  ULDC UR8, c[0x0][0x284] ;  /* 0x0000a10000087ab9 */ /* 0x000fe20000000800 */
[----:B------:R-:W-:Y:S01]  /*57b0*/  SHF.R.S32.HI R33, RZ, 0x1f, R32 ;  /* 0x0000001fff217819 */ /* 0x000fe20000011420 */
[----:B------:R-:W-:Y:S01]  /*57c0*/  ULDC.64 UR6, c[0x0][0x5d0] ;  /* 0x0001740000067ab9 */ /* 0x000fe20000000a00 */
[----:B---3--:R-:W3:Y:S04]  /*57d0*/  LDL.LU R2, [R1+0x8c] ;  /* 0x00008c0001027983 */ /* 0x008ee80000300800 */
[----:B-----5:R4:W-:Y:S04]  /*57e0*/  STL [R1+0xa0], R0 ;  /* 0x0000a00001007387 */ /* 0x0209e80000100800 */
[----:B------:R-:W2:Y:S04]  /*57f0*/  LDL R227, [R1+0x78] ;  /* 0x0000780001e37983 */ /* 0x000ea80000100800 */
[----:B----4-:R-:W4:Y:S01]  /*5800*/  LDL R0, [R1+0x88] ;  /* 0x0000880001007983 */ /* 0x010f220000100800 */
[----:B---3--:R-:W-:-:S03]  /*5810*/  IMAD.SHL.U32 R37, R2, 0x100, RZ ;  /* 0x0000010002257824 */ /* 0x008fc600078e00ff */
[----:B------:R3:W5:Y:S01]  /*5820*/  LDL.LU R2, [R1+0xa4] ;  /* 0x0000a40001027983 */ /* 0x0007620000300800 */
[----:B----4-:R-:W-:-:S03]  /*5830*/  IMAD.SHL.U32 R34, R0, 0x40, RZ ;  /* 0x0000004000227824 */ /* 0x010fc600078e00ff */
[----:B------:R3:W5:Y:S02]  /*5840*/  LDL.LU R0, [R1+0xa0] ;  /* 0x0000a00001007983 */ /* 0x0007640000300800 */
[----:B------:R-:W-:Y:S02]  /*5850*/  ISETP.GE.AND P1, PT, R34, UR8, PT ;  /* 0x0000000822007c0c */ /* 0x000fe4000bf26270 */
[----:B--2---:R-:W-:Y:S02]  /*5860*/  SHF.R.S32.HI R38, RZ, 0x1f, R227 ;  /* 0x0000001fff267819 */ /* 0x004fe400000114e3 */
[----:B------:R-:W-:Y:S01]  /*5870*/  ISETP.GE.OR P1, PT, R37, R35, P1 ;  /* 0x000000232500720c */ /* 0x000fe20000f26670 */
[----:B0-----:R-:W-:-:S04]  /*5880*/  IMAD.WIDE.U32 R24, R227, UR6, R32 ;  /* 0x00000006e3187c25 */ /* 0x001fc8000f8e0020 */
[----:B------:R-:W-:Y:S01]  /*5890*/  IMAD R26, R38, UR6, RZ ;  /* 0x00000006261a7c24 */ /* 0x000fe2000f8e02ff */
[----:B------:R-:W-:Y:S02]  /*58a0*/  SHF.R.S32.HI R36, RZ, 0x1f, R37 ;  /* 0x0000001fff247819 */ /* 0x000fe40000011425 */
[----:B------:R-:W-:Y:S01]  /*58b0*/  IADD3 R24, P2, R37, R24, RZ ;  /* 0x0000001825187210 */ /* 0x000fe20007f5e0ff */
[----:B------:R-:W-:-:S05]  /*58c0*/  IMAD R27, R227, UR7, R26 ;  /* 0x00000007e31b7c24 */ /* 0x000fca000f8e021a */
[----:B------:R-:W-:Y:S01]  /*58d0*/  IADD3.X R25, R36, R25, R27, P2, !PT ;  /* 0x0000001924197210 */ /* 0x000fe200017fe41b */
[----:B---3--:R-:W-:Y:S06]  /*58e0*/  @P1 BRA `(.L_x_39) ;  /* 0x0000008c00cc1947 */ /* 0x008fec0003800000 */
[----:B------:R0:W-:Y:S01]  /*58f0*/  STL.64 [R1+0xa8], R4 ;  /* 0x0000a80401007387 */ /* 0x0001e20000100a00 */
[----:B------:R-:W2:Y:S01]  /*5900*/  LDC.64 R28, c[0x0][0x5c8] ;  /* 0x00017200ff1c7b82 */ /* 0x000ea20000000a00 */
[----:B------:R-:W-:Y:S02]  /*5910*/  ULDC.64 UR6, c[0x0][0x5c0] ;  /* 0x0001700000067ab9 */ /* 0x000fe40000000a00 */
[----:B0-----:R-:W3:Y:S04]  /*5920*/  LDL.64 R4, [R1+0x90] ;  /* 0x0000900001047983 */ /* 0x001ee80000100a00 */
[----:B-----5:R0:W-:Y:S04]  /*5930*/  STL [R1+0xa4], R2 ;  /* 0x0000a40201007387 */ /* 0x0201e80000100800 */
[----:B0-----:R-:W3:Y:S04]  /*5940*/  LDL.LU R2, [R1+0x88] ;  /* 0x0000880001027983 */ /* 0x001ee80000300800 */
[----:B------:R0:W-:Y:S04]  /*5950*/  STL [R1+0xa0], R0 ;  /* 0x0000a00001007387 */ /* 0x0001e80000100800 */
[----:B0-----:R-:W4:Y:S01]  /*5960*/  LDL R0, [R1+0x98] ;  /* 0x0000980001007983 */ /* 0x001f220000100800 */
[----:B---3--:R-:W-:-:S03]  /*5970*/  IMAD.WIDE R30, R2, 0x40, R4 ;  /* 0x00000040021e7825 */ /* 0x008fc600078e0204 */
[----:B------:R0:W5:Y:S04]  /*5980*/  LDL.LU.64 R4, [R1+0xa8] ;  /* 0x0000a80001047983 */ /* 0x0001680000300a00 */
[----:B------:R0:W5:Y:S01]  /*5990*/  LDL.LU R2, [R1+0xa4] ;  /* 0x0000a40001027983 */ /* 0x0001620000300800 */
[-C--:B--2---:R-:W-:Y:S02]  /*59a0*/  IMAD R26, R31, R28.reuse, RZ ;  /* 0x0000001c1f1a7224 */ /* 0x084fe400078e02ff */
[----:B------:R-:W-:-:S04]  /*59b0*/  IMAD.WIDE.U32 R24, R30, R28, R24 ;  /* 0x0000001c1e187225 */ /* 0x000fc800078e0018 */
[----:B------:R-:W-:Y:S01]  /*59c0*/  IMAD R27, R30, R29, R26 ;  /* 0x0000001d1e1b7224 */ /* 0x000fe200078e021a */
[----:B------:R-:W-:Y:S01]  /*59d0*/  LEA R26, P1, R28, R24, 0x3 ;  /* 0x000000181c1a7211 */ /* 0x000fe200078218ff */
[----:B----4-:R-:W-:Y:S01]  /*59e0*/  IMAD.IADD R39, R0, 0x1, -R34 ;  /* 0x0000000100277824 */ /* 0x010fe200078e0a22 */
[----:B------:R-:W-:Y:S01]  /*59f0*/  IADD3 R24, P2, R24, UR6, RZ ;  /* 0x0000000618187c10 */ /* 0x000fe2000ff5e0ff */
[----:B------:R0:W5:Y:S01]  /*5a00*/  LDL.LU R0, [R1+0xa0] ;  /* 0x0000a00001007983 */ /* 0x0001620000300800 */
[----:B------:R-:W-:Y:S01]  /*5a10*/  IMAD.IADD R27, R25, 0x1, R27 ;  /* 0x00000001191b7824 */ /* 0x000fe200078e021b */
[----:B------:R-:W-:-:S04]  /*5a20*/  IADD3 R26, P4, R26, UR6, RZ ;  /* 0x000000061a1a7c10 */ /* 0x000fc8000ff9e0ff */
[----:B------:R-:W-:Y:S01]  /*5a30*/  LEA.HI.X R29, R28, R27, R29, 0x3, P1 ;  /* 0x0000001b1c1d7211 */ /* 0x000fe200008f1c1d */
[----:B------:R-:W-:Y:S01]  /*5a40*/  IMAD R28, R40, -0x2, R35 ;  /* 0xfffffffe281c7824 */ /* 0x000fe200078e0223 */
[----:B------:R-:W-:Y:S01]  /*5a50*/  FSETP.NEU.AND P1, PT, RZ, UR26, PT ;  /* 0x0000001aff007c0b */ /* 0x000fe2000bf2d000 */
[----:B------:R-:W-:Y:S01]  /*5a60*/  BSSY B0, `(.L_x_39) ;  /* 0x00008db000007945 */ /* 0x000fe20003800000 */
[----:B------:R-:W-:Y:S02]  /*5a70*/  IADD3.X R25, R27, UR7, RZ, P2, !PT ;  /* 0x000000071b197c10 */ /* 0x000fe400097fe4ff */
[----:B------:R-:W-:Y:S01]  /*5a80*/  IADD3.X R27, R29, UR7, RZ, P4, !PT ;  /* 0x000000071d1b7c10 */ /* 0x000fe2000a7fe4ff */
[----:B------:R-:W-:-:S08]  /*5a90*/  IMAD.IADD R34, R28, 0x1, -R37 ;  /* 0x000000011c227824 */ /* 0x000fd000078e0a25 */
[----:B0-----:R-:W-:Y:S05]  /*5aa0*/  @!P1 BRA `(.L_x_40) ;  /* 0x0000006800d89947 */ /* 0x001fea0003800000 */
[----:B------:R-:W-:Y:S01]  /*5ab0*/  ULDC.64 UR6, c[0x0][0x5b8] ;  /* 0x00016e0000067ab9 */ /* 0x000fe20000000a00 */
[----:B------:R-:W-:Y:S01]  /*5ac0*/  ULDC.64 UR8, c[0x0][0x5a8] ;  /* 0x00016a0000087ab9 */ /* 0x000fe20000000a00 */
[----:B------:R-:W-:Y:S01]  /*5ad0*/  IMAD.WIDE.U32 R32, R227, UR6, R32 ;  /* 0x00000006e3207c25 */ /* 0x000fe2000f8e0020 */
[----:B------:R-:W-:Y:S03]  /*5ae0*/  BSSY B1, `(.L_x_41) ;  /* 0x0000010000017945 */ /* 0x000fe60003800000 */
[----:B------:R-:W-:Y:S01]  /*5af0*/  IMAD R28, R38, UR6, RZ ;  /* 0x00000006261c7c24 */ /* 0x000fe2000f8e02ff */
[----:B------:R-:W-:-:S03]  /*5b00*/  IADD3 R32, P1, R37, R32, RZ ;  /* 0x0000002025207210 */ /* 0x000fc60007f3e0ff */
[----:B------:R-:W-:Y:S01]  /*5b10*/  IMAD R29, R227, UR7, R28 ;  /* 0x00000007e31d7c24 */ /* 0x000fe2000f8e021c */
[----:B------:R-:W-:Y:S02]  /*5b20*/  ULDC.64 UR6, c[0x0][0x5b0] ;  /* 0x00016c0000067ab9 */ /* 0x000fe40000000a00 */
[----:B------:R-:W-:Y:S02]  /*5b30*/  IMAD R35, R31, UR6, RZ ;  /* 0x000000061f237c24 */ /* 0x000fe4000f8e02ff */
[----:B------:R-:W-:Y:S02]  /*5b40*/  IADD3.X R33, R36, R33, R29, P1, !PT ;  /* 0x0000002124217210 */ /* 0x000fe40000ffe41d */
[----:B------:R-:W-:Y:S01]  /*5b50*/  ISETP.GE.AND P1, PT, R39, 0x1, PT ;  /* 0x000000012700780c */ /* 0x000fe20003f26270 */
[C---:B------:R-:W-:Y:S02]  /*5b60*/  IMAD R35, R30.reuse, UR7, R35 ;  /* 0x000000071e237c24 */ /* 0x040fe4000f8e0223 */
[----:B------:R-:W-:Y:S01]  /*5b70*/  IMAD.WIDE.U32 R28, R30, UR6, R32 ;  /* 0x000000061e1c7c25 */ /* 0x000fe2000f8e0020 */
[----:B------:R-:W-:-:S02]  /*5b80*/  ISETP.LT.OR P5, PT, R34, 0x1, !P1 ;  /* 0x000000012200780c */ /* 0x000fc40004fa1670 */
[----:B------:R-:W-:-:S04]  /*5b90*/  IADD3 R28, P2, R28, UR8, RZ ;  /* 0x000000081c1c7c10 */ /* 0x000fc8000ff5e0ff */
[--C-:B------:R-:W-:Y:S02]  /*5ba0*/  IADD3.X R29, R29, UR9, R35.reuse, P2, !PT ;  /* 0x000000091d1d7c10 */ /* 0x100fe400097fe423 */
[----:B------:R-:W-:-:S05]  /*5bb0*/  PRMT R35, RZ, 0x7610, R35 ;  /* 0x00007610ff237816 */ /* 0x000fca0000000023 */
[----:B------:R-:W-:Y:S05]  /*5bc0*/  @P5 BRA `(.L_x_42) ;  /* 0x0000000000045947 */ /* 0x000fea0003800000 */
[----:B------:R0:W5:Y:S02]  /*5bd0*/  LDG.E.U8 R35, desc[UR22][R28.64] ;  /* 0x000000161c237981 */ /* 0x000164000c1e1100 */
.L_x_42:
[----:B------:R-:W-:Y:S05]  /*5be0*/  BSYNC B1 ;  /* 0x0000000000017941 */ /* 0x000fea0003800000 */
.L_x_41:
[----:B-----5:R-:W-:Y:S01]  /*5bf0*/  LOP3.LUT R35, R35, 0xff, RZ, 0xc0, !PT ;  /* 0x000000ff23237812 */ /* 0x020fe200078ec0ff */
[----:B------:R-:W-:Y:S01]  /*5c00*/  BSSY B1, `(.L_x_43) ;  /* 0x000000b000017945 */ /* 0x000fe20003800000 */
[----:B------:R-:W-:Y:S02]  /*5c10*/  ISETP.LT.OR P4, PT, R34, 0x2, !P1 ;  /* 0x000000022200780c */ /* 0x000fe40004f81670 */
[----:B------:R-:W-:-:S05]  /*5c20*/  F2FP.F16.E5M2.UNPACK_B R35, R35 ;  /* 0x00000023ff23723e */ /* 0x000fca00020004ff */
[----:B------:R-:W-:-:S05]  /*5c30*/  HADD2.F32 R35, -RZ, R35.H0_H0 ;  /* 0x20000023ff237230 */ /* 0x000fca0000004100 */
[----:B------:R-:W-:-:S04]  /*5c40*/  FMUL R35, R35, UR26 ;  /* 0x0000001a23237c20 */ /* 0x000fc80008400000 */
[----:B------:R-:W-:-:S05]  /*5c50*/  FFMA R35, R226, UR25, R35 ;  /* 0x00000019e2237c23 */ /* 0x000fca0008000023 */
[----:B------:R-:W-:Y:S02]  /*5c60*/  F2FP.SATFINITE.E5M2.F32.PACK_AB_MERGE_C R37, RZ, R35, RZ ;  /* 0x00000023ff25723e */ /* 0x000fe400048060ff */
[----:B------:R-:W-:-:S03]  /*5c70*/  PRMT R35, RZ, 0x7610, R35 ;  /* 0x00007610ff237816 */ /* 0x000fc60000000023 */
[----:B------:R2:W-:Y:S01]  /*5c80*/  @!P5 STG.E.U8 desc[UR22][R24.64], R37 ;  /* 0x000000251800d986 */ /* 0x0005e2000c101116 */
[----:B------:R-:W-:Y:S05]  /*5c90*/  @P4 BRA `(.L_x_44) ;  /* 0x0000000000044947 */ /* 0x000fea0003800000 */
[----:B------:R3:W5:Y:S02]  /*5ca0*/  LDG.E.U8 R35, desc[UR22][R28.64+0x1] ;  /* 0x000001161c237981 */ /* 0x000764000c1e1100 */
.L_x_44:
[----:B------:R-:W-:Y:S05]  /*5cb0*/  BSYNC B1 ;  /* 0x0000000000017941 */ /* 0x000fea0003800000 */
.L_x_43:
[----:B-----5:R-:W-:Y:S01]  /*5cc0*/  LOP3.LUT R35, R35, 0xff, RZ, 0xc0, !PT ;  /* 0x000000ff23237812 */ /* 0x020fe200078ec0ff */
[----:B------:R-:W-:Y:S01]  /*5cd0*/  BSSY B1, `(.L_x_45) ;  /* 0x0000013000017945 */ /* 0x000fe20003800000 */
[----:B--2---:R-:W-:Y:S02]  /*5ce0*/  IADD3 R37, P2, R30, 0x8, RZ ;  /* 0x000000081e257810 */ /* 0x004fe40007f5e0ff */
[----:B------:R-:W-:-:S03]  /*5cf0*/  F2FP.F16.E5M2.UNPACK_B R35, R35 ;  /* 0x00000023ff23723e */ /* 0x000fc600020004ff */
[----:B------:R-:W-:Y:S01]  /*5d00*/  IMAD.X R31, RZ, RZ, R31, P2 ;  /* 0x000000ffff1f7224 */ /* 0x000fe200010e061f */
[----:B------:R-:W-:Y:S01]  /*5d10*/  ISETP.GE.AND P2, PT, R39, 0x9, PT ;  /* 0x000000092700780c */ /* 0x000fe20003f46270 */
[----:B------:R-:W-:Y:S02]  /*5d20*/  HADD2.F32 R35, -RZ, R35.H0_H0 ;  /* 0x20000023ff237230 */ /* 0x000fe40000004100 */
[----:B------:R-:W-:Y:S01]  /*5d30*/  IMAD R36, R31, UR6, RZ ;  /* 0x000000061f247c24 */ /* 0x000fe2000f8e02ff */
[----:B------:R-:W-:Y:S01]  /*5d40*/  ISETP.LT.OR P5, PT, R34, 0x1, !P2 ;  /* 0x000000012200780c */ /* 0x000fe200057a1670 */
[----:B------:R-:W-:-:S04]  /*5d50*/  IMAD.WIDE.U32 R32, R37, UR6, R32 ;  /* 0x0000000625207c25 */ /* 0x000fc8000f8e0020 */
[----:B------:R-:W-:Y:S01]  /*5d60*/  FMUL R30, R35, UR26 ;  /* 0x0000001a231e7c20 */ /* 0x000fe20008400000 */
[----:B------:R-:W-:-:S03]  /*5d70*/  IMAD R37, R37, UR7, R36 ;  /* 0x0000000725257c24 */ /* 0x000fc6000f8e0224 */
[----:B------:R-:W-:Y:S01]  /*5d80*/  FFMA R225, R225, UR25, R30 ;  /* 0x00000019e1e17c23 */ /* 0x000fe2000800001e */
[----:B------:R-:W-:Y:S02]  /*5d90*/  IADD3 R30, P6, R32, UR8, RZ ;  /* 0x00000008201e7c10 */ /* 0x000fe4000ffde0ff */
[----:B------:R-:W-:Y:S02]  /*5da0*/  PRMT R32, RZ, 0x7610, R32 ;  /* 0x00007610ff207816 */ /* 0x000fe40000000020 */
[----:B------:R-:W-:Y:S02]  /*5db0*/  F2FP.SATFINITE.E5M2.F32.PACK_AB_MERGE_C R225, RZ, R225, RZ ;  /* 0x000000e1ffe1723e */ /* 0x000fe400048060ff */
[----:B------:R-:W-:-:S03]  /*5dc0*/  IADD3.X R31, R33, UR9, R37, P6, !PT ;  /* 0x00000009211f7c10 */ /* 0x000fc6000b7fe425 */
[----:B------:R2:W-:Y:S01]  /*5dd0*/  @!P4 STG.E.U8 desc[UR22][R24.64+0x1], R225 ;  /* 0x000001e11800c986 */ /* 0x0005e2000c101116 */
[----:B------:R-:W-:Y:S05]  /*5de0*/  @P5 BRA `(.L_x_46) ;  /* 0x0000000000045947 */ /* 0x000fea0003800000 */
[----:B------:R4:W5:Y:S02]  /*5df0*/  LDG.E.U8 R32, desc[UR22][R30.64] ;  /* 0x000000161e207981 */ /* 0x000964000c1e1100 */
.L_x_46:
[----:B------:R-:W-:Y:S05]  /*5e00*/  BSYNC B1 ;  /* 0x0000000000017941 */ /* 0x000fea0003800000 */
.L_x_45:
[----:B-----5:R-:W-:Y:S01]  /*5e10*/  LOP3.LUT R32, R32, 0xff, RZ, 0xc0, !PT ;  /* 0x000000ff20207812 */ /* 0x020fe200078ec0ff */
[----:B------:R-:W-:Y:S01]  /*5e20*/  BSSY B1, `(.L_x_47) ;  /* 0x000000b000017945 */ /* 0x000fe20003800000 */
[----:B------:R-:W-:Y:S02]  /*5e30*/  ISETP.LT.OR P4, PT, R34, 0x2, !P2 ;  /* 0x000000022200780c */ /* 0x000fe40005781670 */
[----:B------:R-:W-:-:S05]  /*5e40*/  F2FP.F16.E5M2.UNPACK_B R32, R32 ;  /* 0x00000020ff20723e */ /* 0x000fca00020004ff */
[----:B------:R-:W-:-:S05]  /*5e50*/  HADD2.F32 R32, -RZ, R32.H0_H0 ;  /* 0x20000020ff207230 */ /* 0x000fca0000004100 */
[----:B------:R-:W-:Y:S01]  /*5e60*/  FMUL R33, R32, UR26 ;  /* 0x0000001a20217c20 */ /* 0x000fe20008400000 */
[----:B------:R-:W-:-:S03]  /*5e70*/  PRMT R32, RZ, 0x7610, R32 ;  /* 0x00007610ff207816 */ /* 0x000fc60000000020 */
[----:B------:R-:W-:-:S05]  /*5e80*/  FFMA R33, R224, UR25, R33 ;  /* 0x00000019e0217c23 */ /* 0x000fca0008000021 */
[----:B------:R-:W-:-:S05]  /*5e90*/  F2FP.SATFINITE.E5M2.F32.PACK_AB_MERGE_C R33, RZ, R33, RZ ;  /* 0x00000021ff21723e */ /* 0x000fca00048060ff */
[----:B------:R0:W-:Y:S01]  /*5ea0*/  @!P5 STG.E.U8 desc[UR22][R26.64], R33 ;  /* 0x000000211a00d986 */ /* 0x0001e2000c101116 */
[----:B------:R-:W-:Y:S05]  /*5eb0*/  @P4 BRA `(.L_x_48) ;  /* 0x0000000000044947 */ /* 0x000fea0003800000 */
[----:B------:R0:W5:Y:S02]  /*5ec0*/  LDG.E.U8 R32, desc[UR22][R30.64+0x1] ;  /* 0x000001161e207981 */ /* 0x000164000c1e1100 */
.L_x_48:
[----:B------:R-:W-:Y:S05]  /*5ed0*/  BSYNC B1 ;  /* 0x0000000000017941 */ /* 0x000fea0003800000 */
.L_x_47:
[----:B-----5:R-:W-:Y:S01]  /*5ee0*/  LOP3.LUT R32, R32, 0xff, RZ, 0xc0, !PT ;  /* 0x000000ff20207812 */ /* 0x020fe200078ec0ff */
[----:B------:R-:W-:Y:S01]  /*5ef0*/  BSSY B1, `(.L_x_49) ;  /* 0x000000b000017945 */ /* 0x000fe20003800000 */
[----:B------:R-:W-:Y:S02]  /*5f00*/  ISETP.LT.OR P5, PT, R34, 0x9, !P1 ;  /* 0x000000092200780c */ /* 0x000fe40004fa1670 */
[----:B------:R-:W-:-:S05]  /*5f10*/  F2FP.F16.E5M2.UNPACK_B R32, R32 ;  /* 0x00000020ff20723e */ /* 0x000fca00020004ff */
[----:B------:R-:W-:-:S05]  /*5f20*/  HADD2.F32 R32, -RZ, R32.H0_H0 ;  /* 0x20000020ff207230 */ /* 0x000fca0000004100 */
[----:B------:R-:W-:-:S04]  /*5f30*/  FMUL R32, R32, UR26 ;  /* 0x0000001a20207c20 */ /* 0x000fc80008400000 */
[----:B------:R-:W-:-:S05]  /*5f40*/  FFMA R32, R223, UR25, R32 ;  /* 0x00000019df207c23 */ /* 0x000fca0008000020 */
[----:B0-----:R-:W-:Y:S02]  /*5f50*/  F2FP.SATFINITE.E5M2.F32.PACK_AB_MERGE_C R33, RZ, R32, RZ ;  /* 0x00000020ff21723e */ /* 0x001fe400048060ff */
[----:B------:R-:W-:-:S03]  /*5f60*/  PRMT R32, RZ, 0x7610, R32 ;  /* 0x00007610ff207816 */ /* 0x000fc60000000020 */
[----:B------:R0:W-:Y:S01]  /*5f70*/  @!P4 STG.E.U8 desc[UR22][R26.64+0x1], R33 ;  /* 0x000001211a00c986 */ /* 0x0001e2000c101116 */
[----:B------:R-:W-:Y:S05]  /*5f80*/  @P5 BRA `(.L_x_50) ;  /* 0x0000000000045947 */ /* 0x000fea0003800000 */
[----:B------:R0:W5:Y:S02]  /*5f90*/  LDG.E.U8 R32, desc[UR22][R28.64+0x8] ;  /* 0x000008161c207981 */ /* 0x000164000c1e1100 */
.L_x_50:
[----:B------:R-:W-:Y:S05]  /*5fa0*/  BSYNC B1 ;  /* 0x0000000000017941 */ /* 0x000fea0003800000 */
.L_x_49:
[----:B-----5:R-:W-:Y:S01]  /*5fb0*/  LOP3.LUT R32, R32, 0xff, RZ, 0xc0, !PT ;  /* 0x000000ff20207812 */ /* 0x020fe200078ec0ff */
[----:B------:R-:W-:Y:S01]  /*5fc0*/  BSSY B1, `(.L_x_51) ;  /* 0x000000b000017945 */ /* 0x000fe20003800000 */
[----:B------:R-:W-:Y:S02]  /*5fd0*/  ISETP.LT.OR P4, PT, R34, 0xa, !P1 ;  /* 0x0000000a2200780c */ /* 0x000fe40004f81670 */
[----:B------:R-:W-:-:S05]  /*5fe0*/  F2FP.F16.E5M2.UNPACK_B R32, R32 ;  /* 0x00000020ff20723e */ /* 0x000fca00020004ff */
[----:B------:R-:W-:-:S05]  /*5ff0*/  HADD2.F32 R32, -RZ, R32.H0_H0 ;  /* 0x20000020ff207230 */ /* 0x000fca0000004100 */
[----:B0-----:R-:W-:Y:S01]  /*6000*/  FMUL R33, R32, UR26 ;  /* 0x0000001a20217c20 */ /* 0x001fe20008400000 */
[----:B------:R-:W-:-:S03]  /*6010*/  PRMT R32, RZ, 0x7610, R32 ;  /* 0x00007610ff207816 */ /* 0x000fc60000000020 */
[----:B------:R-:W-:-:S05]  /*6020*/  FFMA R33, R222, UR25, R33 ;  /* 0x00000019de217c23 */ /* 0x000fca0008000021 */
[----:B------:R-:W-:-:S05]  /*6030*/  F2FP.SATFINITE.E5M2.F32.PACK_AB_MERGE_C R33, RZ, R33, RZ ;  /* 0x00000021ff21723e */ /* 0x000fca00048060ff */
[----:B------:R0:W-:Y:S01]  /*6040*/  @!P5 STG.E.U8 desc[UR22][R24.64+0x8], R33 ;  /* 0x000008211800d986 */ /* 0x0001e2000c101116 */
[----:B------:R-:W-:Y:S05]  /*6050*/  @P4 BRA `(.L_x_52) ;  /* 0x0000000000044947 */ /* 0x000fea0003800000 */
[----:B------:R0:W5:Y:S02]  /*6060*/  LDG.E.U8 R32, desc[UR22][R28.64+0x9] ;  /* 0x000009161c207981 */ /* 0x000164000c1e1100 */
.L_x_52:
[----:B------:R-:W-:Y:S05]  /*6070*/  BSYNC B1 ;  /* 0x0000000000017941 */ /* 0x000fea0003800000 */
.L_x_51:
        /* <DEDUP_REMOVED lines=12> */
.L_x_54:
[----:B------:R-:W-:Y:S05]  /*6140*/  BSYNC B1 ;  /* 0x0000000000017941 */ /* 0x000fea0003800000 */
.L_x_53:
        /* <DEDUP_REMOVED lines=12> */
.L_x_56:
[----:B------:R-:W-:Y:S05]  /*6210*/  BSYNC B1 ;  /* 0x0000000000017941 */ /* 0x000fea0003800000 */
.L_x_55:
        /* <DEDUP_REMOVED lines=12> */
.L_x_58:
[----:B------:R-:W-:Y:S05]  /*62e0*/  BSYNC B1 ;  /* 0x0000000000017941 */ /* 0x000fea0003800000 */
.L_x_57:
        /* <DEDUP_REMOVED lines=12> */
.L_x_60:
[----:B------:R-:W-:Y:S05]  /*63b0*/  BSYNC B1 ;  /* 0x0000000000017941 */ /* 0x000fea0003800000 */
.L_x_59:
        /* <DEDUP_REMOVED lines=12> */
.L_x_62:
[----:B------:R-:W-:Y:S05]  /*6480*/  BSYNC B1 ;  /* 0x0000000000017941 */ /* 0x000fea0003800000 */
.L_x_61:
        /* <DEDUP_REMOVED lines=12> */
.L_x_64:
[----:B------:R-:W-:Y:S05]  /*6550*/  BSYNC B1 ;  /* 0x0000000000017941 */ /* 0x000fea0003800000 */
.L_x_63:
        /* <DEDUP_REMOVED lines=12> */
.L_x_66:
[----:B------:R-:W-:Y:S05]  /*6620*/  BSYNC B1 ;  /* 0x0000000000017941 */ /* 0x000fea0003800000 */
.L_x_65:
        /* <DEDUP_REMOVED lines=12> */
.L_x_68:
[----:B------:R-:W-:Y:S05]  /*66f0*/  BSYNC B1 ;  /* 0x0000000000017941 */ /* 0x000fea0003800000 */
.L_x_67:
        /* <DEDUP_REMOVED lines=12> */
.L_x_70:
[----:B------:R-:W-:Y:S05]  /*67c0*/  BSYNC B1 ;  /* 0x0000000000017941 */ /* 0x000fea0003800000 */
.L_x_69:
        /* <DEDUP_REMOVED lines=12> */
.L_x_72:
[----:B------:R-:W-:Y:S05]  /*6890*/  BSYNC B1 ;  /* 0x0000000000017941 */ /* 0x000fea0003800000 */
.L_x_71:
        /* <DEDUP_REMOVED lines=12> */
.L_x_74:
[----:B------:R-:W-:Y:S05]  /*6960*/  BSYNC B1 ;  /* 0x0000000000017941 */ /* 0x000fea0003800000 */
.L_x_73:
        /* <DEDUP_REMOVED lines=12> */
.L_x_76:
[----:B------:R-:W-:Y:S05]  /*6a30*/  BSYNC B1 ;  /* 0x0000000000017941 */ /* 0x000fea0003800000 */
.L_x_75:
        /* <DEDUP_REMOVED lines=12> */
.L_x_78:
[----:B------:R-:W-:Y:S05]  /*6b00*/  BSYNC B1 ;  /* 0x0000000000017941 */ /* 0x000fea0003800000 */
.L_x_77:
        /* <DEDUP_REMOVED lines=12> */
.L_x_80:
[----:B------:R-:W-:Y:S05]  /*6bd0*/  BSYNC B1 ;  /* 0x0000000000017941 */ /* 0x000fea0003800000 */
.L_x_79:
        /* <DEDUP_REMOVED lines=12> */
.L_x_82:
[----:B------:R-:W-:Y:S05]  /*6ca0*/  BSYNC B1 ;  /* 0x0000000000017941 */ /* 0x000fea0003800000 */
.L_x_81:
        /* <DEDUP_REMOVED lines=12> */
.L_x_84:
[----:B------:R-:W-:Y:S05]  /*6d70*/  BSYNC B1 ;  /* 0x0000000000017941 */ /* 0x000fea0003800000 */
.L_x_83:
        /* <DEDUP_REMOVED lines=12> */
.L_x_86:
[----:B------:R-:W-:Y:S05]  /*6e40*/  BSYNC B1 ;  /* 0x0000000000017941 */ /* 0x000fea0003800000 */
.L_x_85:
        /* <DEDUP_REMOVED lines=12> */
.L_x_88:
[----:B------:R-:W-:Y:S05]  /*6f10*/  BSYNC B1 ;  /* 0x0000000000017941 */ /* 0x000fea0003800000 */
.L_x_87:
        /* <DEDUP_REMOVED lines=12> */
.L_x_90:
[----:B------:R-:W-:Y:S05]  /*6fe0*/  BSYNC B1 ;  /* 0x0000000000017941 */ /* 0x000fea0003800000 */
.L_x_89:
        /* <DEDUP_REMOVED lines=12> */
.L_x_92:
[----:B------:R-:W-:Y:S05]  /*70b0*/  BSYNC B1 ;  /* 0x0000000000017941 */ /* 0x000fea0003800000 */
.L_x_91:
        /* <DEDUP_REMOVED lines=12> */
.L_x_94:
[----:B------:R-:W-:Y:S05]  /*7180*/  BSYNC B1 ;  /* 0x0000000000017941 */ /* 0x000fea0003800000 */
.L_x_93:
        /* <DEDUP_REMOVED lines=12> */
.L_x_96:
[----:B------:R-:W-:Y:S05]  /*7250*/  BSYNC B1 ;  /* 0x0000000000017941 */ /* 0x000fea0003800000 */
.L_x_95:
        /* <DEDUP_REMOVED lines=12> */
.L_x_98:
[----:B------:R-:W-:Y:S05]  /*7320*/  BSYNC B1 ;  /* 0x0000000000017941 */ /* 0x000fea0003800000 */
.L_x_97:
        /* <DEDUP_REMOVED lines=12> */
.L_x_100:
[----:B------:R-:W-:Y:S05]  /*73f0*/  BSYNC B1 ;  /* 0x0000000000017941 */ /* 0x000fea0003800000 */
.L_x_99:
        /* <DEDUP_REMOVED lines=12> */
.L_x_102:
[----:B------:R-:W-:Y:S05]  /*74c0*/  BSYNC B1 ;  /* 0x0000000000017941 */ /* 0x000fea0003800000 */
.L_x_101:
        /* <DEDUP_REMOVED lines=12> */
.L_x_104:
[----:B------:R-:W-:Y:S05]  /*7590*/  BSYNC B1 ;  /* 0x0000000000017941 */ /* 0x000fea0003800000 */
.L_x_103:
        /* <DEDUP_REMOVED lines=12> */
.L_x_106:
[----:B------:R-:W-:Y:S05]  /*7660*/  BSYNC B1 ;  /* 0x0000000000017941 */ /* 0x000fea0003800000 */
.L_x_105:
        /* <DEDUP_REMOVED lines=12> */
.L_x_108:
[----:B------:R-:W-:Y:S05]  /*7730*/  BSYNC B1 ;  /* 0x0000000000017941 */ /* 0x000fea0003800000 */
.L_x_107:
        /* <DEDUP_REMOVED lines=12> */
.L_x_110:
[----:B------:R-:W-:Y:S05]  /*7800*/  BSYNC B1 ;  /* 0x0000000000017941 */ /* 0x000fea0003800000 */
.L_x_109:
        /* <DEDUP_REMOVED lines=12> */
.L_x_112:
[----:B------:R-:W-:Y:S05]  /*78d0*/  BSYNC B1 ;  /* 0x0000000000017941 */ /* 0x000fea0003800000 */
.L_x_111:
        /* <DEDUP_REMOVED lines=12> */
.L_x_114:
[----:B------:R-:W-:Y:S05]  /*79a0*/  BSYNC B1 ;  /* 0x0000000000017941 */ /* 0x000fea0003800000 */
.L_x_113:
        /* <DEDUP_REMOVED lines=12> */
.L_x_116:
[----:B------:R-:W-:Y:S05]  /*7a70*/  BSYNC B1 ;  /* 0x0000000000017941 */ /* 0x000fea0003800000 */
.L_x_115:
        /* <DEDUP_REMOVED lines=12> */
.L_x_118:
[----:B------:R-:W-:Y:S05]  /*7b40*/  BSYNC B1 ;  /* 0x0000000000017941 */ /* 0x000fea0003800000 */
.L_x_117:
        /* <DEDUP_REMOVED lines=12> */
.L_x_120:
[----:B------:R-:W-:Y:S05]  /*7c10*/  BSYNC B1 ;  /* 0x0000000000017941 */ /* 0x000fea0003800000 */
.L_x_119:
        /* <DEDUP_REMOVED lines=12> */
.L_x_122:
[----:B------:R-:W-:Y:S05]  /*7ce0*/  BSYNC B1 ;  /* 0x0000000000017941 */ /* 0x000fea0003800000 */
.L_x_121:
        /* <DEDUP_REMOVED lines=12> */
.L_x_124:
[----:B------:R-:W-:Y:S05]  /*7db0*/  BSYNC B1 ;  /* 0x0000000000017941 */ /* 0x000fea0003800000 */
.L_x_123:
        /* <DEDUP_REMOVED lines=12> */
.L_x_126:
[----:B------:R-:W-:Y:S05]  /*7e80*/  BSYNC B1 ;  /* 0x0000000000017941 */ /* 0x000fea0003800000 */
.L_x_125:
        /* <DEDUP_REMOVED lines=12> */
.L_x_128:
[----:B------:R-:W-:Y:S05]  /*7f50*/  BSYNC B1 ;  /* 0x0000000000017941 */ /* 0x000fea0003800000 */
.L_x_127:
        /* <DEDUP_REMOVED lines=12> */
.L_x_130:
[----:B------:R-:W-:Y:S05]  /*8020*/  BSYNC B1 ;  /* 0x0000000000017941 */ /* 0x000fea0003800000 */
.L_x_129:
        /* <DEDUP_REMOVED lines=12> */
.L_x_132:
[----:B------:R-:W-:Y:S05]  /*80f0*/  BSYNC B1 ;  /* 0x0000000000017941 */ /* 0x000fea0003800000 */
.L_x_131:
        /* <DEDUP_REMOVED lines=12> */
.L_x_134:
[----:B------:R-:W-:Y:S05]  /*81c0*/  BSYNC B1 ;  /* 0x0000000000017941 */ /* 0x000fea0003800000 */
.L_x_133:
        /* <DEDUP_REMOVED lines=12> */
.L_x_136:
[----:B------:R-:W-:Y:S05]  /*8290*/  BSYNC B1 ;  /* 0x0000000000017941 */ /* 0x000fea0003800000 */
.L_x_135:
        /* <DEDUP_REMOVED lines=12> */
.L_x_138:
[----:B------:R-:W-:Y:S05]  /*8360*/  BSYNC B1 ;  /* 0x0000000000017941 */ /* 0x000fea0003800000 */
.L_x_137:
        /* <DEDUP_REMOVED lines=12> */
.L_x_140:
[----:B------:R-:W-:Y:S05]  /*8430*/  BSYNC B1 ;  /* 0x0000000000017941 */ /* 0x000fea0003800000 */
.L_x_139:
        /* <DEDUP_REMOVED lines=12> */
.L_x_142:
[----:B------:R-:W-:Y:S05]  /*8500*/  BSYNC B1 ;  /* 0x0000000000017941 */ /* 0x000fea0003800000 */
.L_x_141:
        /* <DEDUP_REMOVED lines=12> */
.L_x_144:
[----:B------:R-:W-:Y:S05]  /*85d0*/  BSYNC B1 ;  /* 0x0000000000017941 */ /* 0x000fea0003800000 */
.L_x_143:
        /* <DEDUP_REMOVED lines=12> */
.L_x_146:
[----:B------:R-:W-:Y:S05]  /*86a0*/  BSYNC B1 ;  /* 0x0000000000017941 */ /* 0x000fea0003800000 */
.L_x_145:
        /* <DEDUP_REMOVED lines=12> */
.L_x_148:
[----:B------:R-:W-:Y:S05]  /*8770*/  BSYNC B1 ;  /* 0x0000000000017941 */ /* 0x000fea0003800000 */
.L_x_147:
        /* <DEDUP_REMOVED lines=12> */
.L_x_150:
[----:B------:R-:W-:Y:S05]  /*8840*/  BSYNC B1 ;  /* 0x0000000000017941 */ /* 0x000fea0003800000 */
.L_x_149:
        /* <DEDUP_REMOVED lines=12> */
.L_x_152:
[----:B------:R-:W-:Y:S05]  /*8910*/  BSYNC B1 ;  /* 0x0000000000017941 */ /* 0x000fea0003800000 */
.L_x_151:
        /* <DEDUP_REMOVED lines=12> */
.L_x_154:
[----:B------:R-:W-:Y:S05]  /*89e0*/  BSYNC B1 ;  /* 0x0000000000017941 */ /* 0x000fea0003800000 */
.L_x_153:
        /* <DEDUP_REMOVED lines=12> */
.L_x_156:
[----:B------:R-:W-:Y:S05]  /*8ab0*/  BSYNC B1 ;  /* 0x0000000000017941 */ /* 0x000fea0003800000 */
.L_x_155:
        /* <DEDUP_REMOVED lines=12> */
.L_x_158:
[----:B------:R-:W-:Y:S05]  /*8b80*/  BSYNC B1 ;  /* 0x0000000000017941 */ /* 0x000fea0003800000 */
.L_x_157:
        /* <DEDUP_REMOVED lines=12> */
.L_x_160:
[----:B------:R-:W-:Y:S05]  /*8c50*/  BSYNC B1 ;  /* 0x0000000000017941 */ /* 0x000fea0003800000 */
.L_x_159:
        /* <DEDUP_REMOVED lines=12> */
.L_x_162:
[----:B------:R-:W-:Y:S05]  /*8d20*/  BSYNC B1 ;  /* 0x0000000000017941 */ /* 0x000fea0003800000 */
.L_x_161:
        /* <DEDUP_REMOVED lines=12> */
.L_x_164:
[----:B------:R-:W-:Y:S05]  /*8df0*/  BSYNC B1 ;  /* 0x0000000000017941 */ /* 0x000fea0003800000 */
.L_x_163:
        /* <DEDUP_REMOVED lines=12> */
.L_x_166:
[----:B------:R-:W-:Y:S05]  /*8ec0*/  BSYNC B1 ;  /* 0x0000000000017941 */ /* 0x000fea0003800000 */
.L_x_165:
        /* <DEDUP_REMOVED lines=12> */
.L_x_168:
[----:B------:R-:W-:Y:S05]  /*8f90*/  BSYNC B1 ;  /* 0x0000000000017941 */ /* 0x000fea0003800000 */
.L_x_167:
        /* <DEDUP_REMOVED lines=12> */
.L_x_170:
[----:B------:R-:W-:Y:S05]  /*9060*/  BSYNC B1 ;  /* 0x0000000000017941 */ /* 0x000fea0003800000 */
.L_x_169:
        /* <DEDUP_REMOVED lines=12> */
.L_x_172:
[----:B------:R-:W-:Y:S05]  /*9130*/  BSYNC B1 ;  /* 0x0000000000017941 */ /* 0x000fea0003800000 */
.L_x_171:
        /* <DEDUP_REMOVED lines=12> */
.L_x_174:
[----:B------:R-:W-:Y:S05]  /*9200*/  BSYNC B1 ;  /* 0x0000000000017941 */ /* 0x000fea0003800000 */
.L_x_173:
        /* <DEDUP_REMOVED lines=12> */
.L_x_176:
[----:B------:R-:W-:Y:S05]  /*92d0*/  BSYNC B1 ;  /* 0x0000000000017941 */ /* 0x000fea0003800000 */
.L_x_175:
        /* <DEDUP_REMOVED lines=12> */
.L_x_178:
[----:B------:R-:W-:Y:S05]  /*93a0*/  BSYNC B1 ;  /* 0x0000000000017941 */ /* 0x000fea0003800000 */
.L_x_177:
        /* <DEDUP_REMOVED lines=12> */
.L_x_180:
[----:B------:R-:W-:Y:S05]  /*9470*/  BSYNC B1 ;  /* 0x0000000000017941 */ /* 0x000fea0003800000 */
.L_x_179:
        /* <DEDUP_REMOVED lines=12> */
.L_x_182:
[----:B------:R-:W-:Y:S05]  /*9540*/  BSYNC B1 ;  /* 0x0000000000017941 */ /* 0x000fea0003800000 */
.L_x_181:
        /* <DEDUP_REMOVED lines=12> */
.L_x_184:
[----:B------:R-:W-:Y:S05]  /*9610*/  BSYNC B1 ;  /* 0x0000000000017941 */ /* 0x000fea0003800000 */
.L_x_183:
        /* <DEDUP_REMOVED lines=12> */
.L_x_186:
[----:B------:R-:W-:Y:S05]  /*96e0*/  BSYNC B1 ;  /* 0x0000000000017941 */ /* 0x000fea0003800000 */
.L_x_185:
        /* <DEDUP_REMOVED lines=12> */
.L_x_188:
[----:B------:R-:W-:Y:S05]  /*97b0*/  BSYNC B1 ;  /* 0x0000000000017941 */ /* 0x000fea0003800000 */
.L_x_187:
        /* <DEDUP_REMOVED lines=12> */
.L_x_190:
[----:B------:R-:W-:Y:S05]  /*9880*/  BSYNC B1 ;  /* 0x0000000000017941 */ /* 0x000fea0003800000 */
.L_x_189:
        /* <DEDUP_REMOVED lines=12> */
.L_x_192:
[----:B------:R-:W-:Y:S05]  /*9950*/  BSYNC B1 ;  /* 0x0000000000017941 */ /* 0x000fea0003800000 */
.L_x_191:
[----:B-----5:R-:W-:Y:S01]  /*9960*/  LOP3.LUT R32, R32, 0xff, RZ, 0xc0, !PT ;  /* 0x000000ff20207812 */ /* 0x020fe200078ec0ff */
[----:B------:R-:W-:Y:S01]  /*9970*/  BSSY B1, `(.L_x_193) ;  /* 0x000000b000017945 */ /* 0x000fe20003800000 */
[----:B------:R-:W-:Y:S02]  /*9980*/  ISETP.LT.OR P5, PT, R34, 0x99, !P1 ;  /* 0x000000992200780c */ /* 0x000fe40004fa1670 */
[----:B------:R-:W-:-:S05]  /*9990*/  F2FP.F16.E5M2.UNPACK_B R32, R32 ;  /* 0x00000020ff20723e */ /* 0x000fca00020004ff */
[----:B------:R-:W-:-:S05]  /*99a0*/  HADD2.F32 R32, -RZ, R32.H0_H0 ;  /* 0x20000020ff207230 */ /* 0x000fca0000004100 */
[----:B------:R-:W-:-:S04]  /*99b0*/  FMUL R32, R32, UR26 ;  /* 0x0000001a20207c20 */ /* 0x000fc80008400000 */
[----:B------:R-:W-:Y:S01]  /*99c0*/  FFMA R32, R23, UR25, R32 ;  /* 0x0000001917207c23 */ /* 0x000fe20008000020 */
[----:B------:R-:W-:-:S04]  /*99d0*/  PRMT R23, RZ, 0x7610, R23 ;  /* 0x00007610ff177816 */ /* 0x000fc80000000017 */
[----:B0-----:R-:W-:-:S05]  /*99e0*/  F2FP.SATFINITE.E5M2.F32.PACK_AB_MERGE_C R33, RZ, R32, RZ ;  /* 0x00000020ff21723e */ /* 0x001fca00048060ff */
[----:B------:R0:W-:Y:S01]  /*99f0*/  @!P4 STG.E.U8 desc[UR22][R26.64+0x91], R33 ;  /* 0x000091211a00c986 */ /* 0x0001e2000c101116 */
[----:B------:R-:W-:Y:S05]  /*9a00*/  @P5 BRA `(.L_x_194) ;  /* 0x0000000000045947 */ /* 0x000fea0003800000 */
[----:B------:R0:W5:Y:S02]  /*9a10*/  LDG.E.U8 R23, desc[UR22][R28.64+0x98] ;  /* 0x000098161c177981 */ /* 0x000164000c1e1100 */
.L_x_194:
[----:B------:R-:W-:Y:S05]  /*9a20*/  BSYNC B1 ;  /* 0x0000000000017941 */ /* 0x000fea0003800000 */
.L_x_193:
        /* <DEDUP_REMOVED lines=8> */
[----:B------:R-:W-:-:S05]  /*9ab0*/  F2FP.SATFINITE.E5M2.F32.PACK_AB_MERGE_C R23, RZ, R23, RZ ;  /* 0x00000017ff17723e */ /* 0x000fca00048060ff */
[----:B------:R0:W-:Y:S01]  /*9ac0*/  @!P5 STG.E.U8 desc[UR22][R24.64+0x98], R23 ;  /* 0x000098171800d986 */ /* 0x0001e2000c101116 */
[----:B------:R-:W-:Y:S05]  /*9ad0*/  @P4 BRA `(.L_x_196) ;  /* 0x0000000000044947 */ /* 0x000fea0003800000 */
[----:B------:R0:W5:Y:S02]  /*9ae0*/  LDG.E.U8 R22, desc[UR22][R28.64+0x99] ;  /* 0x000099161c167981 */ /* 0x000164000c1e1100 */
.L_x_196:
[----:B------:R-:W-:Y:S05]  /*9af0*/  BSYNC B1 ;  /* 0x0000000000017941 */ /* 0x000fea0003800000 */
.L_x_195:
        /* <DEDUP_REMOVED lines=12> */
.L_x_198:
[----:B------:R-:W-:Y:S05]  /*9bc0*/  BSYNC B1 ;  /* 0x0000000000017941 */ /* 0x000fea0003800000 */
.L_x_197:
        /* <DEDUP_REMOVED lines=12> */
.L_x_200:
[----:B------:R-:W-:Y:S05]  /*9c90*/  BSYNC B1 ;  /* 0x0000000000017941 */ /* 0x000fea0003800000 */
.L_x_199:
        /* <DEDUP_REMOVED lines=12> */
.L_x_202:
[----:B------:R-:W-:Y:S05]  /*9d60*/  BSYNC B1 ;  /* 0x0000000000017941 */ /* 0x000fea0003800000 */
.L_x_201:
        /* <DEDUP_REMOVED lines=12> */
.L_x_204:
[----:B------:R-:W-:Y:S05]  /*9e30*/  BSYNC B1 ;  /* 0x0000000000017941 */ /* 0x000fea0003800000 */
.L_x_203:
        /* <DEDUP_REMOVED lines=12> */
.L_x_206:
[----:B------:R-:W-:Y:S05]  /*9f00*/  BSYNC B1 ;  /* 0x0000000000017941 */ /* 0x000fea0003800000 */
.L_x_205:
        /* <DEDUP_REMOVED lines=12> */
.L_x_208:
[----:B------:R-:W-:Y:S05]  /*9fd0*/  BSYNC B1 ;  /* 0x0000000000017941 */ /* 0x000fea0003800000 */
.L_x_207:
        /* <DEDUP_REMOVED lines=12> */
.L_x_210:
[----:B------:R-:W-:Y:S05]  /*a0a0*/  BSYNC B1 ;  /* 0x0000000000017941 */ /* 0x000fea0003800000 */
.L_x_209:
        /* <DEDUP_REMOVED lines=12> */
.L_x_212:
[----:B------:R-:W-:Y:S05]  /*a170*/  BSYNC B1 ;  /* 0x0000000000017941 */ /* 0x000fea0003800000 */
.L_x_211:
        /* <DEDUP_REMOVED lines=12> */
.L_x_214:
[----:B------:R-:W-:Y:S05]  /*a240*/  BSYNC B1 ;  /* 0x0000000000017941 */ /* 0x000fea0003800000 */
.L_x_213:
        /* <DEDUP_REMOVED lines=12> */
.L_x_216:
[----:B------:R-:W-:Y:S05]  /*a310*/  BSYNC B1 ;  /* 0x0000000000017941 */ /* 0x000fea0003800000 */
.L_x_215:
        /* <DEDUP_REMOVED lines=12> */
.L_x_218:
[----:B------:R-:W-:Y:S05]  /*a3e0*/  BSYNC B1 ;  /* 0x0000000000017941 */ /* 0x000fea0003800000 */
.L_x_217:
        /* <DEDUP_REMOVED lines=12> */
.L_x_220:
[----:B------:R-:W-:Y:S05]  /*a4b0*/  BSYNC B1 ;  /* 0x0000000000017941 */ /* 0x000fea0003800000 */
.L_x_219:
        /* <DEDUP_REMOVED lines=12> */
.L_x_222:
[----:B------:R-:W-:Y:S05]  /*a580*/  BSYNC B1 ;  /* 0x0000000000017941 */ /* 0x000fea0003800000 */
.L_x_221:
        /* <DEDUP_REMOVED lines=12> */
.L_x_224:
[----:B------:R-:W-:Y:S05]  /*a650*/  BSYNC B1 ;  /* 0x0000000000017941 */ /* 0x000fea0003800000 */
.L_x_223:
        /* <DEDUP_REMOVED lines=12> */
.L_x_226:
[----:B------:R-:W-:Y:S05]  /*a720*/  BSYNC B1 ;  /* 0x0000000000017941 */ /* 0x000fea0003800000 */
.L_x_225:
        /* <DEDUP_REMOVED lines=12> */
.L_x_228:
[----:B------:R-:W-:Y:S05]  /*a7f0*/  BSYNC B1 ;  /* 0x0000000000017941 */ /* 0x000fea0003800000 */
.L_x_227:
        /* <DEDUP_REMOVED lines=12> */
.L_x_230:
[----:B------:R-:W-:Y:S05]  /*a8c0*/  BSYNC B1 ;  /* 0x0000000000017941 */ /* 0x000fea0003800000 */
.L_x_229:
        /* <DEDUP_REMOVED lines=12> */
.L_x_232:
[----:B------:R-:W-:Y:S05]  /*a990*/  BSYNC B1 ;  /* 0x0000000000017941 */ /* 0x000fea0003800000 */
.L_x_231:
        /* <DEDUP_REMOVED lines=12> */
.L_x_234:
[----:B------:R-:W-:Y:S05]  /*aa60*/  BSYNC B1 ;  /* 0x0000000000017941 */ /* 0x000fea0003800000 */
.L_x_233:
        /* <DEDUP_REMOVED lines=12> */
.L_x_236:
[----:B------:R-:W-:Y:S05]  /*ab30*/  BSYNC B1 ;  /* 0x0000000000017941 */ /* 0x000fea0003800000 */
.L_x_235:
[----:B-----5:R-:W-:Y:S01]  /*ab40*/  LOP3.LUT R2, R2, 0xff, RZ, 0xc0, !PT ;  /* 0x000000ff02027812 */ /* 0x020fe200078ec0ff */
[----:B------:R-:W-:Y:S01]  /*ab50*/  BSSY B1, `(.L_x_237) ;  /* 0x000000b000017945 */ /* 0x000fe20003800000 */
[----:B------:R-:W-:Y:S02]  /*ab60*/  ISETP.LT.OR P5, PT, R34, 0xc1, !P2 ;  /* 0x000000c12200780c */ /* 0x000fe400057a1670 */
[----:B------:R-:W-:-:S05]  /*ab70*/  F2FP.F16.E5M2.UNPACK_B R2, R2 ;  /* 0x00000002ff02723e */ /* 0x000fca00020004ff */
[----:B------:R-:W-:-:S05]  /*ab80*/  HADD2.F32 R2, -RZ, R2.H0_H0 ;  /* 0x20000002ff027230 */ /* 0x000fca0000004100 */
[----:B0-----:R-:W-:-:S04]  /*ab90*/  FMUL R3, R2, UR26 ;  /* 0x0000001a02037c20 */ /* 0x001fc80008400000 */
[----:B------:R-:W-:Y:S01]  /*aba0*/  FFMA R3, R0, UR25, R3 ;  /* 0x0000001900037c23 */ /* 0x000fe20008000003 */
[----:B------:R-:W-:-:S04]  /*abb0*/  PRMT R0, RZ, 0x7610, R0 ;  /* 0x00007610ff007816 */ /* 0x000fc80000000000 */
[----:B------:R-:W-:-:S05]  /*abc0*/  F2FP.SATFINITE.E5M2.F32.PACK_AB_MERGE_C R3, RZ, R3, RZ ;  /* 0x00000003ff03723e */ /* 0x000fca00048060ff */
[----:B------:R0:W-:Y:S01]  /*abd0*/  @!P4 STG.E.U8 desc[UR22][R24.64+0xc1], R3 ;  /* 0x0000c1031800c986 */ /* 0x0001e2000c101116 */
[----:B------:R-:W-:Y:S05]  /*abe0*/  @P5 BRA `(.L_x_238) ;  /* 0x0000000000045947 */ /* 0x000fea0003800000 */
[----:B------:R0:W5:Y:S02]  /*abf0*/  LDG.E.U8 R0, desc[UR22][R30.64+0xc0] ;  /* 0x0000c0161e007981 */ /* 0x000164000c1e1100 */
.L_x_238:
[----:B------:R-:W-:Y:S05]  /*ac00*/  BSYNC B1 ;  /* 0x0000000000017941 */ /* 0x000fea0003800000 */
.L_x_237:
[----:B------:R-:W2:Y:S01]  /*ac10*/  LDL.LU R2, [R1] ;  /* 0x0000000001027983 */ /* 0x000ea20000300800 */
[----:B-----5:R-:W-:Y:S01]  /*ac20*/  LOP3.LUT R0, R0, 0xff, RZ, 0xc0, !PT ;  /* 0x000000ff00007812 */ /* 0x020fe200078ec0ff */
[----:B------:R-:W-:Y:S01]  /*ac30*/  BSSY B1, `(.L_x_239) ;  /* 0x000000b000017945 */ /* 0x000fe20003800000 */
[----:B------:R-:W-:Y:S02]  /*ac40*/  ISETP.LT.OR P4, PT, R34, 0xc2, !P2 ;  /* 0x000000c22200780c */ /* 0x000fe40005781670 */
[----:B------:R-:W-:-:S05]  /*ac50*/  F2FP.F16.E5M2.UNPACK_B R0, R0 ;  /* 0x00000000ff00723e */ /* 0x000fca00020004ff */
[----:B------:R-:W-:-:S05]  /*ac60*/  HADD2.F32 R0, -RZ, R0.H0_H0 ;  /* 0x20000000ff007230 */ /* 0x000fca0000004100 */
[----:B------:R-:W-:-:S04]  /*ac70*/  FMUL R0, R0, UR26 ;  /* 0x0000001a00007c20 */ /* 0x000fc80008400000 */
[----:B--2---:R-:W-:-:S05]  /*ac80*/  FFMA R0, R2, UR25, R0 ;  /* 0x0000001902007c23 */ /* 0x004fca0008000000 */
[----:B0-----:R-:W-:Y:S02]  /*ac90*/  F2FP.SATFINITE.E5M2.F32.PACK_AB_MERGE_C R3, RZ, R0, RZ ;  /* 0x00000000ff03723e */ /* 0x001fe400048060ff */
[----:B------:R-:W-:-:S03]  /*aca0*/  PRMT R0, RZ, 0x7610, R0 ;  /* 0x00007610ff007816 */ /* 0x000fc60000000000 */
[----:B------:R0:W-:Y:S01]  /*acb0*/  @!P5 STG.E.U8 desc[UR22][R26.64+0xc0], R3 ;  /* 0x0000c0031a00d986 */ /* 0x0001e2000c101116 */
[----:B------:R-:W-:Y:S05]  /*acc0*/  @P4 BRA `(.L_x_240) ;  /* 0x0000000000044947 */ /* 0x000fea0003800000 */
[----:B------:R2:W5:Y:S02]  /*acd0*/  LDG.E.U8 R0, desc[UR22][R30.64+0xc1] ;  /* 0x0000c1161e007981 */ /* 0x000564000c1e1100 */
.L_x_240:
[----:B------:R-:W-:Y:S05]  /*ace0*/  BSYNC B1 ;  /* 0x0000000000017941 */ /* 0x000fea0003800000 */
.L_x_239:
[----:B------:R-:W3:Y:S01]  /*acf0*/  LDL.LU R2, [R1+0x4] ;  /* 0x0000040001027983 */ /* 0x000ee20000300800 */
[----:B-----5:R-:W-:Y:S01]  /*ad00*/  LOP3.LUT R0, R0, 0xff, RZ, 0xc0, !PT ;  /* 0x000000ff00007812 */ /* 0x020fe200078ec0ff */
[----:B------:R-:W-:Y:S01]  /*ad10*/  BSSY B1, `(.L_x_241) ;  /* 0x000000b000017945 */ /* 0x000fe20003800000 */
[----:B------:R-:W-:Y:S02]  /*ad20*/  ISETP.LT.OR P5, PT, R34, 0xc9, !P1 ;  /* 0x000000c92200780c */ /* 0x000fe40004fa1670 */
[----:B------:R-:W-:-:S05]  /*ad30*/  F2FP.F16.E5M2.UNPACK_B R0, R0 ;  /* 0x00000000ff00723e */ /* 0x000fca00020004ff */
[----:B------:R-:W-:-:S05]  /*ad40*/  HADD2.F32 R0, -RZ, R0.H0_H0 ;  /* 0x20000000ff007230 */ /* 0x000fca0000004100 */
[----:B------:R-:W-:-:S04]  /*ad50*/  FMUL R0, R0, UR26 ;  /* 0x0000001a00007c20 */ /* 0x000fc80008400000 */
[----:B---3--:R-:W-:-:S05]  /*ad60*/  FFMA R0, R2, UR25, R0 ;  /* 0x0000001902007c23 */ /* 0x008fca0008000000 */
[----:B0-----:R-:W-:Y:S02]  /*ad70*/  F2FP.SATFINITE.E5M2.F32.PACK_AB_MERGE_C R3, RZ, R0, RZ ;  /* 0x00000000ff03723e */ /* 0x001fe400048060ff */
[----:B------:R-:W-:-:S03]  /*ad80*/  PRMT R0, RZ, 0x7610, R0 ;  /* 0x00007610ff007816 */ /* 0x000fc60000000000 */
[----:B------:R0:W-:Y:S01]  /*ad90*/  @!P4 STG.E.U8 desc[UR22][R26.64+0xc1], R3 ;  /* 0x0000c1031a00c986 */ /* 0x0001e2000c101116 */
[----:B------:R-:W-:Y:S05]  /*ada0*/  @P5 BRA `(.L_x_242) ;  /* 0x0000000000045947 */ /* 0x000fea0003800000 */
[----:B------:R3:W5:Y:S02]  /*adb0*/  LDG.E.U8 R0, desc[UR22][R28.64+0xc8] ;  /* 0x0000c8161c007981 */ /* 0x000764000c1e1100 */
.L_x_242:
[----:B------:R-:W-:Y:S05]  /*adc0*/  BSYNC B1 ;  /* 0x0000000000017941 */ /* 0x000fea0003800000 */
.L_x_241:
[----:B------:R-:W2:Y:S01]  /*add0*/  LDL.LU R2, [R1+0x8] ;  /* 0x0000080001027983 */ /* 0x000ea20000300800 */
        /* <DEDUP_REMOVED lines=12> */
.L_x_244:
[----:B------:R-:W-:Y:S05]  /*aea0*/  BSYNC B1 ;  /* 0x0000000000017941 */ /* 0x000fea0003800000 */
.L_x_243:
        /* <DEDUP_REMOVED lines=13> */
.L_x_246:
[----:B------:R-:W-:Y:S05]  /*af80*/  BSYNC B1 ;  /* 0x0000000000017941 */ /* 0x000fea0003800000 */
.L_x_245:
        /* <DEDUP_REMOVED lines=13> */
.L_x_248:
[----:B------:R-:W-:Y:S05]  /*b060*/  BSYNC B1 ;  /* 0x0000000000017941 */ /* 0x000fea0003800000 */
.L_x_247:
        /* <DEDUP_REMOVED lines=13> */
.L_x_250:
[----:B------:R-:W-:Y:S05]  /*b140*/  BSYNC B1 ;  /* 0x0000000000017941 */ /* 0x000fea0003800000 */
.L_x_249:
        /* <DEDUP_REMOVED lines=13> */
.L_x_252:
[----:B------:R-:W-:Y:S05]  /*b220*/  BSYNC B1 ;  /* 0x0000000000017941 */ /* 0x000fea0003800000 */
.L_x_251:
        /* <DEDUP_REMOVED lines=13> */
.L_x_254:
[----:B------:R-:W-:Y:S05]  /*b300*/  BSYNC B1 ;  /* 0x0000000000017941 */ /* 0x000fea0003800000 */
.L_x_253:
        /* <DEDUP_REMOVED lines=13> */
.L_x_256:
[----:B------:R-:W-:Y:S05]  /*b3e0*/  BSYNC B1 ;  /* 0x0000000000017941 */ /* 0x000fea0003800000 */
.L_x_255:
        /* <DEDUP_REMOVED lines=13> */
.L_x_258:
[----:B------:R-:W-:Y:S05]  /*b4c0*/  BSYNC B1 ;  /* 0x0000000000017941 */ /* 0x000fea0003800000 */
.L_x_257:
        /* <DEDUP_REMOVED lines=13> */
.L_x_260:
[----:B------:R-:W-:Y:S05]  /*b5a0*/  BSYNC B1 ;  /* 0x0000000000017941 */ /* 0x000fea0003800000 */
.L_x_259:
        /* <DEDUP_REMOVED lines=13> */
.L_x_262:
[----:B------:R-:W-:Y:S05]  /*b680*/  BSYNC B1 ;  /* 0x0000000000017941 */ /* 0x000fea0003800000 */
.L_x_261:
        /* <DEDUP_REMOVED lines=13> */
.L_x_264:
[----:B------:R-:W-:Y:S05]  /*b760*/  BSYNC B1 ;  /* 0x0000000000017941 */ /* 0x000fea0003800000 */
.L_x_263:
        /* <DEDUP_REMOVED lines=13> */
.L_x_266:
[----:B------:R-:W-:Y:S05]  /*b840*/  BSYNC B1 ;  /* 0x0000000000017941 */ /* 0x000fea0003800000 */
.L_x_265:
        /* <DEDUP_REMOVED lines=13> */
.L_x_268:
[----:B------:R-:W-:Y:S05]  /*b920*/  BSYNC B1 ;  /* 0x0000000000017941 */ /* 0x000fea0003800000 */
.L_x_267:
        /* <DEDUP_REMOVED lines=13> */
.L_x_270:
[----:B------:R-:W-:Y:S05]  /*ba00*/  BSYNC B1 ;  /* 0x0000000000017941 */ /* 0x000fea0003800000 */
.L_x_269:
        /* <DEDUP_REMOVED lines=13> */
.L_x_272:
[----:B------:R-:W-:Y:S05]  /*bae0*/  BSYNC B1 ;  /* 0x0000000000017941 */ /* 0x000fea0003800000 */
.L_x_271:
        /* <DEDUP_REMOVED lines=13> */
.L_x_274:
[----:B------:R-:W-:Y:S05]  /*bbc0*/  BSYNC B1 ;  /* 0x0000000000017941 */ /* 0x000fea0003800000 */
.L_x_273:
        /* <DEDUP_REMOVED lines=13> */
.L_x_276:
[----:B------:R-:W-:Y:S05]  /*bca0*/  BSYNC B1 ;  /* 0x0000000000017941 */ /* 0x000fea0003800000 */
.L_x_275:
        /* <DEDUP_REMOVED lines=13> */
.L_x_278:
[----:B------:R-:W-:Y:S05]  /*bd80*/  BSYNC B1 ;  /* 0x0000000000017941 */ /* 0x000fea0003800000 */
.L_x_277:
        /* <DEDUP_REMOVED lines=13> */
.L_x_280:
[----:B------:R-:W-:Y:S05]  /*be60*/  BSYNC B1 ;  /* 0x0000000000017941 */ /* 0x000fea0003800000 */
.L_x_279:
        /* <DEDUP_REMOVED lines=13> */
.L_x_282:
[----:B------:R-:W-:Y:S05]  /*bf40*/  BSYNC B1 ;  /* 0x0000000000017941 */ /* 0x000fea0003800000 */
.L_x_281:
        /* <DEDUP_REMOVED lines=13> */
.L_x_284:
[----:B------:R-:W-:Y:S05]  /*c020*/  BSYNC B1 ;  /* 0x0000000000017941 */ /* 0x000fea0003800000 */
.L_x_283:
        /* <DEDUP_REMOVED lines=13> */
.L_x_286:
[----:B------:R-:W-:Y:S05]  /*c100*/  BSYNC B1 ;  /* 0x0000000000017941 */ /* 0x000fea0003800000 */
.L_x_285:
        /* <DEDUP_REMOVED lines=13> */
.L_x_288:
[----:B------:R-:W-:Y:S05]  /*c1e0*/  BSYNC B1 ;  /* 0x0000000000017941 */ /* 0x000fea0003800000 */
.L_x_287:
        /* <DEDUP_REMOVED lines=13> */
.L_x_290:
[----:B------:R-:W-:Y:S05]  /*c2c0*/  BSYNC B1 ;  /* 0x0000000000017941 */ /* 0x000fea0003800000 */
.L_x_289:
        /* <DEDUP_REMOVED lines=13> */
.L_x_292:
[----:B------:R-:W-:Y:S05]  /*c3a0*/  BSYNC B1 ;  /* 0x0000000000017941 */ /* 0x000fea0003800000 */
.L_x_291:
        /* <DEDUP_REMOVED lines=13> */
.L_x_294:
[----:B------:R-:W-:Y:S05]  /*c480*/  BSYNC B1 ;  /* 0x0000000000017941 */ /* 0x000fea0003800000 */
.L_x_293:
        /* <DEDUP_REMOVED lines=13> */
.L_x_296:
[----:B------:R-:W-:Y:S05]  /*c560*/  BSYNC B1 ;  /* 0x0000000000017941 */ /* 0x000fea0003800000 */
.L_x_295:
[----:B------:R-:W-:Y:S05]  /*c570*/  @P2 BRA `(.L_x_297) ;  /* 0x0000002000a42947 */ /* 0x000fea0003800000 */
[----:B------:R-:W2:Y:S01]  /*c580*/  LDL.LU R2, [R1+0x74] ;  /* 0x0000740001027983 */ /* 0x000ea20000300800 */
[----:B-----5:R-:W-:-:S04]  /*c590*/  LOP3.LUT R0, R0, 0xff, RZ, 0xc0, !PT ;  /* 0x000000ff00007812 */ /* 0x020fc800078ec0ff */
[----:B------:R-:W-:-:S05]  /*c5a0*/  F2FP.F16.E5M2.UNPACK_B R0, R0 ;  /* 0x00000000ff00723e */ /* 0x000fca00020004ff */
[----:B------:R-:W-:-:S05]  /*c5b0*/  HADD2.F32 R0, -RZ, R0.H0_H0 ;  /* 0x20000000ff007230 */ /* 0x000fca0000004100 */
[----:B------:R-:W-:-:S04]  /*c5c0*/  FMUL R0, R0, UR26 ;  /* 0x0000001a00007c20 */ /* 0x000fc80008400000 */
[----:B--2---:R-:W-:-:S05]  /*c5d0*/  FFMA R0, R2, UR25, R0 ;  /* 0x0000001902007c23 */ /* 0x004fca0008000000 */
[----:B0-----:R-:W-:-:S05]  /*c5e0*/  F2FP.SATFINITE.E5M2.F32.PACK_AB_MERGE_C R3, RZ, R0, RZ ;  /* 0x00000000ff03723e */ /* 0x001fca00048060ff */
[----:B------:R0:W-:Y:S01]  /*c5f0*/  STG.E.U8 desc[UR22][R26.64+0xf9], R3 ;  /* 0x0000f9031a007986 */ /* 0x0001e2000c101116 */
[----:B------:R-:W-:Y:S05]  /*c600*/  BRA `(.L_x_297) ;  /* 0x0000002000807947 */ /* 0x000fea0003800000 */
.L_x_40:
[C---:B------:R-:W-:Y:S01]  /*c610*/  ISETP.GE.AND P2, PT, R39.reuse, 0x1, PT ;  /* 0x000000012700780c */ /* 0x040fe20003f46270 */
[----:B------:R-:W2:Y:S01]  /*c620*/  LDL.LU R227, [R1+0x14] ;  /* 0x0000140001e37983 */ /* 0x000ea20000300800 */
[----:B------:R-:W-:Y:S01]  /*c630*/  ISETP.GE.AND P1, PT, R39, 0x9, PT ;  /* 0x000000092700780c */ /* 0x000fe20003f26270 */
[----:B------:R-:W-:Y:S01]  /*c640*/  FMUL R226, R226, UR25 ;  /* 0x00000019e2e27c20 */ /* 0x000fe20008400000 */
[C---:B------:R-:W-:Y:S01]  /*c650*/  ISETP.LT.OR P4, PT, R34.reuse, 0x1, !P2 ;  /* 0x000000012200780c */ /* 0x040fe20005781670 */
[----:B------:R-:W-:Y:S01]  /*c660*/  FMUL R225, R225, UR25 ;  /* 0x00000019e1e17c20 */ /* 0x000fe20008400000 */
[----:B------:R-:W-:Y:S01]  /*c670*/  ISETP.LT.OR P5, PT, R34, 0x2, !P2 ;  /* 0x000000022200780c */ /* 0x000fe200057a1670 */
[----:B------:R-:W-:Y:S01]  /*c680*/  FMUL R224, R224, UR25 ;  /* 0x00000019e0e07c20 */ /* 0x000fe20008400000 */
[----:B------:R-:W-:Y:S02]  /*c690*/  ISETP.LT.OR P6, PT, R34, 0x1, !P1 ;  /* 0x000000012200780c */ /* 0x000fe40004fc1670 */
[----:B------:R-:W-:-:S02]  /*c6a0*/  F2FP.SATFINITE.E5M2.F32.PACK_AB_MERGE_C R29, RZ, R226, RZ ;  /* 0x000000e2ff1d723e */ /* 0x000fc400048060ff */
[----:B------:R-:W-:Y:S01]  /*c6b0*/  F2FP.SATFINITE.E5M2.F32.PACK_AB_MERGE_C R225, RZ, R225, RZ ;  /* 0x000000e1ffe1723e */ /* 0x000fe200048060ff */
[----:B------:R-:W-:Y:S01]  /*c6c0*/  FMUL R223, R223, UR25 ;  /* 0x00000019dfdf7c20 */ /* 0x000fe20008400000 */
[----:B------:R-:W-:Y:S01]  /*c6d0*/  F2FP.SATFINITE.E5M2.F32.PACK_AB_MERGE_C R31, RZ, R224, RZ ;  /* 0x000000e0ff1f723e */ /* 0x000fe200048060ff */
[----:B------:R-:W-:Y:S01]  /*c6e0*/  FMUL R222, R222, UR25 ;  /* 0x00000019dede7c20 */ /* 0x000fe20008400000 */
[----:B------:R-:W-:Y:S01]  /*c6f0*/  FMUL R221, R221, UR25 ;  /* 0x00000019dddd7c20 */ /* 0x000fe20008400000 */
[----:B------:R0:W-:Y:S01]  /*c700*/  @!P4 STG.E.U8 desc[UR22][R24.64], R29 ;  /* 0x0000001d1800c986 */ /* 0x0001e2000c101116 */
[----:B------:R-:W-:-:S03]  /*c710*/  ISETP.LT.OR P4, PT, R34, 0x2, !P1 ;  /* 0x000000022200780c */ /* 0x000fc60004f81670 */
[----:B------:R-:W-:Y:S01]  /*c720*/  @!P5 STG.E.U8 desc[UR22][R24.64+0x1], R225 ;  /* 0x000001e11800d986 */ /* 0x000fe2000c101116 */
[----:B------:R-:W-:-:S03]  /*c730*/  ISETP.LT.OR P5, PT, R34, 0x9, !P2 ;  /* 0x000000092200780c */ /* 0x000fc600057a1670 */
[----:B------:R3:W-:Y:S01]  /*c740*/  @!P6 STG.E.U8 desc[UR22][R26.64], R31 ;  /* 0x0000001f1a00e986 */ /* 0x0007e2000c101116 */
[----:B------:R-:W-:Y:S02]  /*c750*/  ISETP.LT.OR P6, PT, R34, 0xa, !P2 ;  /* 0x0000000a2200780c */ /* 0x000fe400057c1670 */
[----:B------:R-:W-:Y:S01]  /*c760*/  F2FP.SATFINITE.E5M2.F32.PACK_AB_MERGE_C R223, RZ, R223, RZ ;  /* 0x000000dfffdf723e */ /* 0x000fe200048060ff */
[----:B------:R-:W-:Y:S01]  /*c770*/  FMUL R219, R219, UR25 ;  /* 0x00000019dbdb7c20 */ /* 0x000fe20008400000 */
[----:B------:R-:W-:Y:S01]  /*c780*/  F2FP.SATFINITE.E5M2.F32.PACK_AB_MERGE_C R33, RZ, R222, RZ ;  /* 0x000000deff21723e */ /* 0x000fe200048060ff */
[----:B------:R-:W-:Y:S01]  /*c790*/  FMUL R220, R220, UR25 ;  /* 0x00000019dcdc7c20 */ /* 0x000fe20008400000 */
[----:B------:R-:W-:Y:S01]  /*c7a0*/  F2FP.SATFINITE.E5M2.F32.PACK_AB_MERGE_C R221, RZ, R221, RZ ;  /* 0x000000ddffdd723e */ /* 0x000fe200048060ff */
[----:B------:R-:W-:Y:S01]  /*c7b0*/  @!P4 STG.E.U8 desc[UR22][R26.64+0x1], R223 ;  /* 0x000001df1a00c986 */ /* 0x000fe2000c101116 */
[----:B------:R-:W-:-:S03]  /*c7c0*/  ISETP.LT.OR P4, PT, R34, 0x9, !P1 ;  /* 0x000000092200780c */ /* 0x000fc60004f81670 */
[----:B------:R4:W-:Y:S01]  /*c7d0*/  @!P5 STG.E.U8 desc[UR22][R24.64+0x8], R33 ;  /* 0x000008211800d986 */ /* 0x0009e2000c101116 */
[----:B------:R-:W-:-:S03]  /*c7e0*/  ISETP.LT.OR P5, PT, R34, 0xa, !P1 ;  /* 0x0000000a2200780c */ /* 0x000fc60004fa1670 */
[----:B------:R-:W-:Y:S01]  /*c7f0*/  @!P6 STG.E.U8 desc[UR22][R24.64+0x9], R221 ;  /* 0x000009dd1800e986 */ /* 0x000fe2000c101116 */
[----:B------:R-:W-:Y:S01]  /*c800*/  ISETP.LT.OR P6, PT, R34, 0x11, !P2 ;  /* 0x000000112200780c */ /* 0x000fe200057c1670 */
[----:B------:R-:W-:Y:S01]  /*c810*/  FMUL R218, R218, UR25 ;  /* 0x00000019dada7c20 */ /* 0x000fe20008400000 */
[----:B------:R-:W-:Y:S01]  /*c820*/  F2FP.SATFINITE.E5M2.F32.PACK_AB_MERGE_C R219, RZ, R219, RZ ;  /* 0x000000dbffdb723e */ /* 0x000fe200048060ff */
[----:B------:R-:W-:Y:S01]  /*c830*/  FMUL R217, R217, UR25 ;  /* 0x00000019d9d97c20 */ /* 0x000fe20008400000 */
[----:B0-----:R-:W-:Y:S01]  /*c840*/  F2FP.SATFINITE.E5M2.F32.PACK_AB_MERGE_C R29, RZ, R220, RZ ;  /* 0x000000dcff1d723e */ /* 0x001fe200048060ff */
[----:B------:R-:W-:Y:S01]  /*c850*/  FMUL R216, R216, UR25 ;  /* 0x00000019d8d87c20 */ /* 0x000fe20008400000 */
[----:B---3--:R-:W-:Y:S01]  /*c860*/  F2FP.SATFINITE.E5M2.F32.PACK_AB_MERGE_C R31, RZ, R218, RZ ;  /* 0x000000daff1f723e */ /* 0x008fe200048060ff */
[----:B------:R-:W-:Y:S01]  /*c870*/  FMUL R215, R215, UR25 ;  /* 0x00000019d7d77c20 */ /* 0x000fe20008400000 */
[----:B------:R-:W-:Y:S01]  /*c880*/  FMUL R213, R213, UR25 ;  /* 0x00000019d5d57c20 */ /* 0x000fe20008400000 */
[----:B------:R-:W-:Y:S01]  /*c890*/  @!P5 STG.E.U8 desc[UR22][R26.64+0x9], R219 ;  /* 0x000009db1a00d986 */ /* 0x000fe2000c101116 */
[----:B------:R-:W-:-:S03]  /*c8a0*/  ISETP.LT.OR P5, PT, R34, 0x12, !P2 ;  /* 0x000000122200780c */ /* 0x000fc600057a1670 */
[----:B------:R0:W-:Y:S01]  /*c8b0*/  @!P4 STG.E.U8 desc[UR22][R26.64+0x8], R29 ;  /* 0x0000081d1a00c986 */ /* 0x0001e2000c101116 */
[----:B------:R-:W-:-:S03]  /*c8c0*/  ISETP.LT.OR P4, PT, R34, 0x11, !P1 ;  /* 0x000000112200780c */ /* 0x000fc60004f81670 */
[----:B------:R3:W-:Y:S01]  /*c8d0*/  @!P6 STG.E.U8 desc[UR22][R24.64+0x10], R31 ;  /* 0x0000101f1800e986 */ /* 0x0007e2000c101116 */
[----:B------:R-:W-:Y:S02]  /*c8e0*/  ISETP.LT.OR P6, PT, R34, 0x12, !P1 ;  /* 0x000000122200780c */ /* 0x000fe40004fc1670 */
[----:B------:R-:W-:Y:S01]  /*c8f0*/  F2FP.SATFINITE.E5M2.F32.PACK_AB_MERGE_C R217, RZ, R217, RZ ;  /* 0x000000d9ffd9723e */ /* 0x000fe200048060ff */
[----:B------:R-:W-:Y:S01]  /*c900*/  FMUL R214, R214, UR25 ;  /* 0x00000019d6d67c20 */ /* 0x000fe20008400000 */
[----:B----4-:R-:W-:Y:S01]  /*c910*/  F2FP.SATFINITE.E5M2.F32.PACK_AB_MERGE_C R33, RZ, R216, RZ ;  /* 0x000000d8ff21723e */ /* 0x010fe200048060ff */
[----:B------:R-:W-:Y:S01]  /*c920*/  FMUL R212, R212, UR25 ;  /* 0x00000019d4d47c20 */ /* 0x000fe20008400000 */
[----:B------:R-:W-:Y:S01]  /*c930*/  F2FP.SATFINITE.E5M2.F32.PACK_AB_MERGE_C R215, RZ, R215, RZ ;  /* 0x000000d7ffd7723e */ /* 0x000fe200048060ff */
[----:B------:R-:W-:Y:S01]  /*c940*/  @!P5 STG.E.U8 desc[UR22][R24.64+0x11], R217 ;  /* 0x000011d91800d986 */ /* 0x000fe2000c101116 */
[----:B------:R-:W-:-:S03]  /*c950*/  ISETP.LT.OR P5, PT, R34, 0x1a, !P2 ;  /* 0x0000001a2200780c */ /* 0x000fc600057a1670 */
[----:B------:R4:W-:Y:S01]  /*c960*/  @!P4 STG.E.U8 desc[UR22][R26.64+0x10], R33 ;  /* 0x000010211a00c986 */ /* 0x0009e2000c101116 */
[----:B------:R-:W-:-:S03]  /*c970*/  ISETP.LT.OR P4, PT, R34, 0x19, !P2 ;  /* 0x000000192200780c */ /* 0x000fc60005781670 */
[----:B------:R-:W-:Y:S01]  /*c980*/  @!P6 STG.E.U8 desc[UR22][R26.64+0x11], R215 ;  /* 0x000011d71a00e986 */ /* 0x000fe2000c101116 */
[----:B------:R-:W-:Y:S02]  /*c990*/  ISETP.LT.OR P6, PT, R34, 0x19, !P1 ;  /* 0x000000192200780c */ /* 0x000fe40004fc1670 */
[----:B------:R-:W-:Y:S01]  /*c9a0*/  F2FP.SATFINITE.E5M2.F32.PACK_AB_MERGE_C R213, RZ, R213, RZ ;  /* 0x000000d5ffd5723e */ /* 0x000fe200048060ff */
[----:B------:R-:W-:Y:S01]  /*c9b0*/  FMUL R211, R211, UR25 ;  /* 0x00000019d3d37c20 */ /* 0x000fe20008400000 */
[----:B0-----:R-:W-:Y:S01]  /*c9c0*/  F2FP.SATFINITE.E5M2.F32.PACK_AB_MERGE_C R29, RZ, R214, RZ ;  /* 0x000000d6ff1d723e */ /* 0x001fe200048060ff */
[----:B------:R-:W-:Y:S01]  /*c9d0*/  FMUL R210, R210, UR25 ;  /* 0x00000019d2d27c20 */ /* 0x000fe20008400000 */
[----:B---3--:R-:W-:Y:S01]  /*c9e0*/  F2FP.SATFINITE.E5M2.F32.PACK_AB_MERGE_C R31, RZ, R212, RZ ;  /* 0x000000d4ff1f723e */ /* 0x008fe200048060ff */
[----:B------:R-:W-:Y:S01]  /*c9f0*/  @!P5 STG.E.U8 desc[UR22][R24.64+0x19], R213 ;  /* 0x000019d51800d986 */ /* 0x000fe2000c101116 */
[----:B------:R-:W-:-:S03]  /*ca00*/  ISETP.LT.OR P5, PT, R34, 0x1a, !P1 ;  /* 0x0000001a2200780c */ /* 0x000fc60004fa1670 */
[----:B------:R0:W-:Y:S01]  /*ca10*/  @!P4 STG.E.U8 desc[UR22][R24.64+0x18], R29 ;  /* 0x0000181d1800c986 */ /* 0x0001e2000c101116 */
[----:B------:R-:W-:-:S03]  /*ca20*/  ISETP.LT.OR P4, PT, R34, 0x21, !P2 ;  /* 0x000000212200780c */ /* 0x000fc60005781670 */
[----:B------:R3:W-:Y:S01]  /*ca30*/  @!P6 STG.E.U8 desc[UR22][R26.64+0x18], R31 ;  /* 0x0000181f1a00e986 */ /* 0x0007e2000c101116 */
[----:B------:R-:W-:Y:S01]  /*ca40*/  ISETP.LT.OR P6, PT, R34, 0x22, !P2 ;  /* 0x000000222200780c */ /* 0x000fe200057c1670 */
[----:B------:R-:W-:Y:S01]  /*ca50*/  FMUL R209, R209, UR25 ;  /* 0x00000019d1d17c20 */ /* 0x000fe20008400000 */
        /* <DEDUP_REMOVED lines=46> */
[C---:B------:R-:W-:Y:S01]  /*cd40*/  ISETP.LT.OR P6, PT, R34.reuse, 0x3a, !P2 ;  /* 0x0000003a2200780c */ /* 0x040fe200057c1670 */
[----:B------:R-:W-:Y:S01]  /*cd50*/  FMUL R197, R197, UR25 ;  /* 0x00000019c5c57c20 */ /* 0x000fe20008400000 */
[----:B------:R-:W-:Y:S01]  /*cd60*/  F2FP.SATFINITE.E5M2.F32.PACK_AB_MERGE_C R199, RZ, R199, RZ ;  /* 0x000000c7ffc7723e */ /* 0x000fe200048060ff */
[----:B------:R-:W2:Y:S01]  /*cd70*/  LDL.LU R226, [R1+0x10] ;  /* 0x0000100001e27983 */ /* 0x000ea20000300800 */
[----:B----4-:R-:W-:Y:S02]  /*cd80*/  F2FP.SATFINITE.E5M2.F32.PACK_AB_MERGE_C R33, RZ, R198, RZ ;  /* 0x000000c6ff21723e */ /* 0x010fe400048060ff */
[----:B------:R-:W-:Y:S01]  /*cd90*/  F2FP.SATFINITE.E5M2.F32.PACK_AB_MERGE_C R197, RZ, R197, RZ ;  /* 0x000000c5ffc5723e */ /* 0x000fe200048060ff */
[----:B------:R-:W-:Y:S01]  /*cda0*/  @!P5 STG.E.U8 desc[UR22][R26.64+0x31], R199 ;  /* 0x000031c71a00d986 */ /* 0x000fe2000c101116 */
[----:B------:R-:W-:-:S03]  /*cdb0*/  ISETP.LT.OR P5, PT, R34, 0x3a, !P1 ;  /* 0x0000003a2200780c */ /* 0x000fc60004fa1670 */
[----:B------:R-:W4:Y:S01]  /*cdc0*/  LDL.LU R224, [R1+0xc] ;  /* 0x00000c0001e07983 */ /* 0x000f220000300800 */
[----:B------:R-:W-:-:S03]  /*cdd0*/  FMUL R195, R195, UR25 ;  /* 0x00000019c3c37c20 */ /* 0x000fc60008400000 */
[----:B------:R1:W-:Y:S01]  /*cde0*/  @!P4 STG.E.U8 desc[UR22][R24.64+0x38], R33 ;  /* 0x000038211800c986 */ /* 0x0003e2000c101116 */
[----:B------:R-:W-:-:S03]  /*cdf0*/  ISETP.LT.OR P4, PT, R34, 0x39, !P1 ;  /* 0x000000392200780c */ /* 0x000fc60004f81670 */
[----:B------:R-:W2:Y:S01]  /*ce00*/  LDL.LU R225, [R1+0x8] ;  /* 0x0000080001e17983 */ /* 0x000ea20000300800 */
[----:B------:R-:W-:-:S03]  /*ce10*/  FMUL R196, R196, UR25 ;  /* 0x00000019c4c47c20 */ /* 0x000fc60008400000 */
[----:B------:R-:W-:Y:S01]  /*ce20*/  @!P6 STG.E.U8 desc[UR22][R24.64+0x39], R197 ;  /* 0x000039c51800e986 */ /* 0x000fe2000c101116 */
[----:B------:R-:W-:-:S03]  /*ce30*/  ISETP.LT.OR P6, PT, R34, 0x41, !P2 ;  /* 0x000000412200780c */ /* 0x000fc600057c1670 */
[----:B------:R-:W4:Y:S01]  /*ce40*/  LDL.LU R222, [R1] ;  /* 0x0000000001de7983 */ /* 0x000f220000300800 */
[----:B------:R-:W-:-:S03]  /*ce50*/  FMUL R194, R194, UR25 ;  /* 0x00000019c2c27c20 */ /* 0x000fc60008400000 */
[----:B------:R-:W4:Y:S04]  /*ce60*/  LDL.LU R223, [R1+0x18] ;  /* 0x0000180001df7983 */ /* 0x000f280000300800 */
[----:B------:R-:W4:Y:S01]  /*ce70*/  LDL.LU R221, [R1+0x4] ;  /* 0x0000040001dd7983 */ /* 0x000f220000300800 */
[----:B------:R-:W-:Y:S01]  /*ce80*/  F2FP.SATFINITE.E5M2.F32.PACK_AB_MERGE_C R195, RZ, R195, RZ ;  /* 0x000000c3ffc3723e */ /* 0x000fe200048060ff */
[----:B------:R-:W-:Y:S01]  /*ce90*/  FMUL R193, R193, UR25 ;  /* 0x00000019c1c17c20 */ /* 0x000fe20008400000 */
[----:B0-----:R-:W-:Y:S01]  /*cea0*/  F2FP.SATFINITE.E5M2.F32.PACK_AB_MERGE_C R29, RZ, R196, RZ ;  /* 0x000000c4ff1d723e */ /* 0x001fe200048060ff */
[----:B------:R-:W-:Y:S01]  /*ceb0*/  FMUL R192, R192, UR25 ;  /* 0x00000019c0c07c20 */ /* 0x000fe20008400000 */
[----:B---3--:R-:W-:Y:S01]  /*cec0*/  F2FP.SATFINITE.E5M2.F32.PACK_AB_MERGE_C R31, RZ, R194, RZ ;  /* 0x000000c2ff1f723e */ /* 0x008fe200048060ff */
[----:B------:R-:W-:Y:S01]  /*ced0*/  @!P5 STG.E.U8 desc[UR22][R26.64+0x39], R195 ;  /* 0x000039c31a00d986 */ /* 0x000fe2000c101116 */
[C---:B------:R-:W-:Y:S01]  /*cee0*/  ISETP.LT.OR P5, PT, R34.reuse, 0x42, !P2 ;  /* 0x000000422200780c */ /* 0x040fe200057a1670 */
[----:B------:R-:W-:Y:S01]  /*cef0*/  FMUL R191, R191, UR25 ;  /* 0x00000019bfbf7c20 */ /* 0x000fe20008400000 */
[----:B------:R-:W-:Y:S01]  /*cf00*/  F2FP.SATFINITE.E5M2.F32.PACK_AB_MERGE_C R193, RZ, R193, RZ ;  /* 0x000000c1ffc1723e */ /* 0x000fe200048060ff */
[----:B------:R0:W-:Y:S01]  /*cf10*/  @!P4 STG.E.U8 desc[UR22][R26.64+0x38], R29 ;  /* 0x0000381d1a00c986 */ /* 0x0001e2000c101116 */
[C---:B------:R-:W-:Y:S01]  /*cf20*/  ISETP.LT.OR P4, PT, R34.reuse, 0x41, !P1 ;  /* 0x000000412200780c */ /* 0x040fe20004f81670 */
[----:B------:R-:W-:Y:S01]  /*cf30*/  FMUL R189, R189, UR25 ;  /* 0x00000019bdbd7c20 */ /* 0x000fe20008400000 */
[----:B-1----:R-:W-:Y:S01]  /*cf40*/  F2FP.SATFINITE.E5M2.F32.PACK_AB_MERGE_C R33, RZ, R192, RZ ;  /* 0x000000c0ff21723e */ /* 0x002fe200048060ff */
[----:B------:R1:W-:Y:S01]  /*cf50*/  @!P6 STG.E.U8 desc[UR22][R24.64+0x40], R31 ;  /* 0x0000401f1800e986 */ /* 0x0003e2000c101116 */
[----:B------:R-:W-:Y:S01]  /*cf60*/  ISETP.LT.OR P6, PT, R34, 0x42, !P1 ;  /* 0x000000422200780c */ /* 0x000fe20004fc1670 */
[----:B------:R-:W-:Y:S01]  /*cf70*/  FMUL R190, R190, UR25 ;  /* 0x00000019bebe7c20 */ /* 0x000fe20008400000 */
[----:B------:R-:W-:Y:S01]  /*cf80*/  F2FP.SATFINITE.E5M2.F32.PACK_AB_MERGE_C R191, RZ, R191, RZ ;  /* 0x000000bfffbf723e */ /* 0x000fe200048060ff */
[----:B------:R-:W-:Y:S01]  /*cf90*/  FMUL R188, R188, UR25 ;  /* 0x00000019bcbc7c20 */ /* 0x000fe20008400000 */
[----:B------:R-:W-:Y:S01]  /*cfa0*/  F2FP.SATFINITE.E5M2.F32.PACK_AB_MERGE_C R189, RZ, R189, RZ ;  /* 0x000000bdffbd723e */ /* 0x000fe200048060ff */
[----:B------:R-:W-:Y:S01]  /*cfb0*/  @!P5 STG.E.U8 desc[UR22][R24.64+0x41], R193 ;  /* 0x000041c11800d986 */ /* 0x000fe2000c101116 */
[C---:B------:R-:W-:Y:S01]  /*cfc0*/  ISETP.LT.OR P5, PT, R34.reuse, 0x4a, !P2 ;  /* 0x0000004a2200780c */ /* 0x040fe200057a1670 */
[----:B------:R-:W-:Y:S01]  /*cfd0*/  FMUL R187, R187, UR25 ;  /* 0x00000019bbbb7c20 */ /* 0x000fe20008400000 */
[----:B0-----:R-:W-:Y:S01]  /*cfe0*/  F2FP.SATFINITE.E5M2.F32.PACK_AB_MERGE_C R29, RZ, R190, RZ ;  /* 0x000000beff1d723e */ /* 0x001fe200048060ff */
[----:B------:R0:W-:Y:S01]  /*cff0*/  @!P4 STG.E.U8 desc[UR22][R26.64+0x40], R33 ;  /* 0x000040211a00c986 */ /* 0x0001e2000c101116 */
[----:B------:R-:W-:Y:S01]  /*d000*/  ISETP.LT.OR P4, PT, R34, 0x49, !P2 ;  /* 0x000000492200780c */ /* 0x000fe20005781670 */
[----:B------:R-:W-:Y:S01]  /*d010*/  FMUL R186, R186, UR25 ;  /* 0x00000019baba7c20 */ /* 0x000fe20008400000 */
[----:B-1----:R-:W-:Y:S01]  /*d020*/  F2FP.SATFINITE.E5M2.F32.PACK_AB_MERGE_C R31, RZ, R188, RZ ;  /* 0x000000bcff1f723e */ /* 0x002fe200048060ff */
[----:B------:R-:W-:Y:S01]  /*d030*/  @!P6 STG.E.U8 desc[UR22][R26.64+0x41], R191 ;  /* 0x000041bf1a00e986 */ /* 0x000fe2000c101116 */
[----:B------:R-:W-:Y:S01]  /*d040*/  ISETP.LT.OR P6, PT, R34, 0x49, !P1 ;  /* 0x000000492200780c */ /* 0x000fe20004fc1670 */
[----:B------:R-:W-:Y:S01]  /*d050*/  FMUL R185, R185, UR25 ;  /* 0x00000019b9b97c20 */ /* 0x000fe20008400000 */
[----:B------:R-:W-:Y:S01]  /*d060*/  F2FP.SATFINITE.E5M2.F32.PACK_AB_MERGE_C R187, RZ, R187, RZ ;  /* 0x000000bbffbb723e */ /* 0x000fe200048060ff */
[----:B------:R-:W-:Y:S01]  /*d070*/  FMUL R183, R183, UR25 ;  /* 0x00000019b7b77c20 */ /* 0x000fe20008400000 */
[----:B------:R-:W-:Y:S01]  /*d080*/  FMUL R184, R184, UR25 ;  /* 0x00000019b8b87c20 */ /* 0x000fe20008400000 */
[----:B------:R-:W-:Y:S01]  /*d090*/  @!P5 STG.E.U8 desc[UR22][R24.64+0x49], R189 ;  /* 0x000049bd1800d986 */ /* 0x000fe2000c101116 */
[----:B------:R-:W-:Y:S01]  /*d0a0*/  ISETP.LT.OR P5, PT, R34, 0x4a, !P1 ;  /* 0x0000004a2200780c */ /* 0x000fe20004fa1670 */
[----:B------:R-:W-:Y:S01]  /*d0b0*/  FMUL R182, R182, UR25 ;  /* 0x00000019b6b67c20 */ /* 0x000fe20008400000 */
[----:B0-----:R-:W-:Y:S01]  /*d0c0*/  F2FP.SATFINITE.E5M2.F32.PACK_AB_MERGE_C R33, RZ, R186, RZ ;  /* 0x000000baff21723e */ /* 0x001fe200048060ff */
[----:B------:R0:W-:Y:S01]  /*d0d0*/  @!P4 STG.E.U8 desc[UR22][R24.64+0x48], R29 ;  /* 0x0000481d1800c986 */ /* 0x0001e2000c101116 */
[C---:B------:R-:W-:Y:S01]  /*d0e0*/  ISETP.LT.OR P4, PT, R34.reuse, 0x51, !P2 ;  /* 0x000000512200780c */ /* 0x040fe20005781670 */
[----:B------:R-:W-:Y:S01]  /*d0f0*/  FMUL R181, R181, UR25 ;  /* 0x00000019b5b57c20 */ /* 0x000fe20008400000 */
[----:B------:R-:W-:Y:S01]  /*d100*/  F2FP.SATFINITE.E5M2.F32.PACK_AB_MERGE_C R185, RZ, R185, RZ ;  /* 0x000000b9ffb9723e */ /* 0x000fe200048060ff */
        /* <DEDUP_REMOVED lines=19> */
[----:B------:R-:W-:Y:S01]  /*d240*/  F2FP.SATFINITE.E5M2.F32.PACK_AB_MERGE_C R177, RZ, R177, RZ ;  /* 0x000000b1ffb1723e */ /* 0x000fe200048060ff */
        /* <DEDUP_REMOVED lines=13> */
[----:B------:R-:W-:Y:S01]  /*d320*/  FMUL R170, R170, UR25 ;  /* 0x00000019aaaa7c20 */ /* 0x000fe20008400000 */
        /* <DEDUP_REMOVED lines=9> */
[C---:B------:R-:W-:Y:S01]  /*d3c0*/  ISETP.LT.OR P6, PT, R34.reuse, 0x61, !P1 ;  /* 0x000000612200780c */ /* 0x040fe20004fc1670 */
        /* <DEDUP_REMOVED lines=9> */
[----:B------:R-:W-:Y:S01]  /*d460*/  ISETP.LT.OR P4, PT, R34, 0x69, !P2 ;  /* 0x000000692200780c */ /* 0x000fe20005781670 */
        /* <DEDUP_REMOVED lines=98> */
[----:B-----5:R-:W-:Y:S01]  /*da90*/  FMUL R5, R5, UR25 ;  /* 0x0000001905057c20 */ /* 0x020fe20008400000 */
        /* <DEDUP_REMOVED lines=15> */
[----:B------:R-:W-:Y:S01]  /*db90*/  @!P6 STG.E.U8 desc[UR22][R26.64+0x90], R31 ;  /* 0x0000901f1a00e986 */ /* 0x000fe2000c101116 */
[----:B------:R-:W-:-:S05]  /*dba0*/  ISETP.LT.OR P6, PT, R34, 0x9a, !P2 ;  /* 0x0000009a2200780c */ /* 0x000fca00057c1670 */
[----:B------:R1:W-:Y:S01]  /*dbb0*/  @!P5 STG.E.U8 desc[UR22][R26.64+0x91], R23 ;  /* 0x000091171a00d986 */ /* 0x0003e2000c101116 */
[C---:B------:R-:W-:Y:S02]  /*dbc0*/  ISETP.LT.OR P5, PT, R34.reuse, 0x9a, !P1 ;  /* 0x0000009a2200780c */ /* 0x040fe40004fa1670 */
[----:B0-----:R-:W-:Y:S01]  /*dbd0*/  F2FP.SATFINITE.E5M2.F32.PACK_AB_MERGE_C R29, RZ, R20, RZ ;  /* 0x00000014ff1d723e */ /* 0x001fe200048060ff */
[----:B------:R-:W-:Y:S01]  /*dbe0*/  @!P4 STG.E.U8 desc[UR22][R24.64+0x98], R33 ;  /* 0x000098211800c986 */ /* 0x000fe2000c101116 */
[----:B------:R-:W-:-:S03]  /*dbf0*/  ISETP.LT.OR P4, PT, R34, 0x99, !P1 ;  /* 0x000000992200780c */ /* 0x000fc60004f81670 */
[----:B------:R0:W-:Y:S01]  /*dc00*/  @!P6 STG.E.U8 desc[UR22][R24.64+0x99], R21 ;  /* 0x000099151800e986 */ /* 0x0001e2000c101116 */
[----:B------:R-:W-:Y:S02]  /*dc10*/  ISETP.LT.OR P6, PT, R34, 0xa1, !P2 ;  /* 0x000000a12200780c */ /* 0x000fe400057c1670 */
[----:B-1----:R-:W-:-:S03]  /*dc20*/  F2FP.SATFINITE.E5M2.F32.PACK_AB_MERGE_C R23, RZ, R18, RZ ;  /* 0x00000012ff17723e */ /* 0x002fc600048060ff */
[----:B------:R1:W-:Y:S01]  /*dc30*/  @!P5 STG.E.U8 desc[UR22][R26.64+0x99], R19 ;  /* 0x000099131a00d986 */ /* 0x0003e2000c101116 */
[----:B------:R-:W-:-:S03]  /*dc40*/  ISETP.LT.OR P5, PT, R34, 0xa2, !P2 ;  /* 0x000000a22200780c */ /* 0x000fc600057a1670 */
[----:B------:R-:W-:Y:S01]  /*dc50*/  @!P4 STG.E.U8 desc[UR22][R26.64+0x98], R29 ;  /* 0x0000981d1a00c986 */ /* 0x000fe2000c101116 */
[C---:B------:R-:W-:Y:S02]  /*dc60*/  ISETP.LT.OR P4, PT, R34.reuse, 0xa1, !P1 ;  /* 0x000000a12200780c */ /* 0x040fe40004f81670 */
[----:B0-----:R-:W-:Y:S01]  /*dc70*/  F2FP.SATFINITE.E5M2.F32.PACK_AB_MERGE_C R21, RZ, R16, RZ ;  /* 0x00000010ff15723e */ /* 0x001fe200048060ff */
[----:B------:R-:W-:Y:S01]  /*dc80*/  @!P6 STG.E.U8 desc[UR22][R24.64+0xa0], R23 ;  /* 0x0000a0171800e986 */ /* 0x000fe2000c101116 */
[----:B------:R-:W-:Y:S02]  /*dc90*/  ISETP.LT.OR P6, PT, R34, 0xa2, !P1 ;  /* 0x000000a22200780c */ /* 0x000fe40004fc1670 */
[----:B-1----:R-:W-:-:S03]  /*dca0*/  F2FP.SATFINITE.E5M2.F32.PACK_AB_MERGE_C R19, RZ, R14, RZ ;  /* 0x0000000eff13723e */ /* 0x002fc600048060ff */
[----:B------:R0:W-:Y:S01]  /*dcb0*/  @!P5 STG.E.U8 desc[UR22][R24.64+0xa1], R17 ;  /* 0x0000a1111800d986 */ /* 0x0001e2000c101116 */
[----:B------:R-:W-:-:S03]  /*dcc0*/  ISETP.LT.OR P5, PT, R34, 0xaa, !P2 ;  /* 0x000000aa2200780c */ /* 0x000fc600057a1670 */
[----:B------:R-:W-:Y:S01]  /*dcd0*/  @!P4 STG.E.U8 desc[UR22][R26.64+0xa0], R21 ;  /* 0x0000a0151a00c986 */ /* 0x000fe2000c101116 */
[----:B------:R-:W-:-:S03]  /*dce0*/  ISETP.LT.OR P4, PT, R34, 0xa9, !P2 ;  /* 0x000000a92200780c */ /* 0x000fc60005781670 */
[----:B------:R1:W-:Y:S01]  /*dcf0*/  @!P6 STG.E.U8 desc[UR22][R26.64+0xa1], R15 ;  /* 0x0000a10f1a00e986 */ /* 0x0003e2000c101116 */
[----:B------:R-:W-:Y:S02]  /*dd00*/  ISETP.LT.OR P6, PT, R34, 0xa9, !P1 ;  /* 0x000000a92200780c */ /* 0x000fe40004fc1670 */
[----:B0-----:R-:W-:-:S03]  /*dd10*/  F2FP.SATFINITE.E5M2.F32.PACK_AB_MERGE_C R17, RZ, R12, RZ ;  /* 0x0000000cff11723e */ /* 0x001fc600048060ff */
[----:B------:R0:W-:Y:S01]  /*dd20*/  @!P5 STG.E.U8 desc[UR22][R24.64+0xa9], R13 ;  /* 0x0000a90d1800d986 */ /* 0x0001e2000c101116 */
[----:B------:R-:W-:-:S03]  /*dd30*/  ISETP.LT.OR P5, PT, R34, 0xaa, !P1 ;  /* 0x000000aa2200780c */ /* 0x000fc60004fa1670 */
[----:B------:R-:W-:Y:S01]  /*dd40*/  @!P4 STG.E.U8 desc[UR22][R24.64+0xa8], R19 ;  /* 0x0000a8131800c986 */ /* 0x000fe2000c101116 */
[C---:B------:R-:W-:Y:S02]  /*dd50*/  ISETP.LT.OR P4, PT, R34.reuse, 0xb1, !P2 ;  /* 0x000000b12200780c */ /* 0x040fe40005781670 */
[----:B-1----:R-:W-:Y:S01]  /*dd60*/  F2FP.SATFINITE.E5M2.F32.PACK_AB_MERGE_C R15, RZ, R10, RZ ;  /* 0x0000000aff0f723e */ /* 0x002fe200048060ff */
[----:B------:R-:W-:Y:S01]  /*dd70*/  @!P6 STG.E.U8 desc[UR22][R26.64+0xa8], R17 ;  /* 0x0000a8111a00e986 */ /* 0x000fe2000c101116 */
[----:B------:R-:W-:Y:S02]  /*dd80*/  ISETP.LT.OR P6, PT, R34, 0xb2, !P2 ;  /* 0x000000b22200780c */ /* 0x000fe400057c1670 */
[----:B0-----:R-:W-:-:S03]  /*dd90*/  F2FP.SATFINITE.E5M2.F32.PACK_AB_MERGE_C R13, RZ, R8, RZ ;  /* 0x00000008ff0d723e */ /* 0x001fc600048060ff */
        /* <DEDUP_REMOVED lines=9> */
[----:B------:R3:W-:Y:S01]  /*de30*/  @!P4 STG.E.U8 desc[UR22][R26.64+0xb0], R13 ;  /* 0x0000b00d1a00c986 */ /* 0x0007e2000c101116 */
[C---:B------:R-:W-:Y:S02]  /*de40*/  ISETP.LT.OR P4, PT, R34.reuse, 0xb9, !P1 ;  /* 0x000000b92200780c */ /* 0x040fe40004f81670 */
[----:B-1----:R-:W-:Y:S01]  /*de50*/  F2FP.SATFINITE.E5M2.F32.PACK_AB_MERGE_C R9, RZ, R4, RZ ;  /* 0x00000004ff09723e */ /* 0x002fe200048060ff */
[----:B------:R1:W-:Y:S01]  /*de60*/  @!P6 STG.E.U8 desc[UR22][R24.64+0xb8], R11 ;  /* 0x0000b80b1800e986 */ /* 0x0003e2000c101116 */
[C---:B------:R-:W-:Y:S02]  /*de70*/  ISETP.LT.OR P6, PT, R34.reuse, 0xba, !P1 ;  /* 0x000000ba2200780c */ /* 0x040fe40004fc1670 */
[----:B0-----:R-:W-:Y:S01]  /*de80*/  F2FP.SATFINITE.E5M2.F32.PACK_AB_MERGE_C R7, RZ, R2, RZ ;  /* 0x00000002ff07723e */ /* 0x001fe200048060ff */
[----:B--2---:R-:W-:Y:S02]  /*de90*/  FMUL R2, R225, UR25 ;  /* 0x00000019e1027c20 */ /* 0x004fe40008400000 */
[----:B------:R0:W-:Y:S01]  /*dea0*/  @!P5 STG.E.U8 desc[UR22][R24.64+0xb9], R5 ;  /* 0x0000b9051800d986 */ /* 0x0001e2000c101116 */
[----:B------:R-:W-:-:S02]  /*deb0*/  ISETP.LT.OR P5, PT, R34, 0xc2, !P2 ;  /* 0x000000c22200780c */ /* 0x000fc400057a1670 */
[----:B---3--:R-:W-:Y:S01]  /*dec0*/  F2FP.SATFINITE.E5M2.F32.PACK_AB_MERGE_C R13, RZ, R3, RZ ;  /* 0x00000003ff0d723e */ /* 0x008fe200048060ff */
[----:B----4-:R-:W-:Y:S01]  /*ded0*/  FMUL R3, R222, UR25 ;  /* 0x00000019de037c20 */ /* 0x010fe20008400000 */
[----:B------:R2:W-:Y:S01]  /*dee0*/  @!P4 STG.E.U8 desc[UR22][R26.64+0xb8], R9 ;  /* 0x0000b8091a00c986 */ /* 0x0005e2000c101116 */
[----:B-1----:R-:W-:Y:S01]  /*def0*/  F2FP.SATFINITE.E5M2.F32.PACK_AB_MERGE_C R11, RZ, R0, RZ ;  /* 0x00000000ff0b723e */ /* 0x002fe200048060ff */
[----:B------:R-:W-:Y:S01]  /*df00*/  FMUL R0, R221, UR25 ;  /* 0x00000019dd007c20 */ /* 0x000fe20008400000 */
[----:B------:R-:W-:Y:S01]  /*df10*/  ISETP.LT.OR P4, PT, R34, 0xc1, !P2 ;  /* 0x000000c12200780c */ /* 0x000fe20005781670 */
[----:B------:R-:W3:Y:S04]  /*df20*/  LDL.LU R222, [R1+0x1c] ;  /* 0x00001c0001de7983 */ /* 0x000ee80000300800 */
[----:B------:R-:W4:Y:S01]  /*df30*/  LDL.LU R220, [R1+0x20] ;  /* 0x0000200001dc7983 */ /* 0x000f220000300800 */
[----:B0-----:R-:W-:-:S03]  /*df40*/  F2FP.SATFINITE.E5M2.F32.PACK_AB_MERGE_C R5, RZ, R3, RZ ;  /* 0x00000003ff05723e */ /* 0x001fc600048060ff */
[----:B------:R-:W4:Y:S01]  /*df50*/  LDL.LU R225, [R1+0x24] ;  /* 0x0000240001e17983 */ /* 0x000f220000300800 */
[----:B------:R-:W-:Y:S01]  /*df60*/  FMUL R3, R224, UR25 ;  /* 0x00000019e0037c20 */ /* 0x000fe20008400000 */
[----:B--2---:R-:W-:Y:S01]  /*df70*/  F2FP.SATFINITE.E5M2.F32.PACK_AB_MERGE_C R9, RZ, R0, RZ ;  /* 0x00000000ff09723e */ /* 0x004fe200048060ff */
[----:B------:R-:W-:Y:S01]  /*df80*/  FMUL R0, R226, UR25 ;  /* 0x00000019e2007c20 */ /* 0x000fe20008400000 */
[----:B------:R0:W-:Y:S01]  /*df90*/  @!P6 STG.E.U8 desc[UR22][R26.64+0xb9], R13 ;  /* 0x0000b90d1a00e986 */ /* 0x0001e2000c101116 */
[----:B------:R-:W-:-:S03]  /*dfa0*/  ISETP.LT.OR P6, PT, R34, 0xc1, !P1 ;  /* 0x000000c12200780c */ /* 0x000fc60004fc1670 */
[----:B------:R-:W2:Y:S04]  /*dfb0*/  LDL.LU R224, [R1+0x28] ;  /* 0x0000280001e07983 */ /* 0x000ea80000300800 */
[----:B------:R-:W2:Y:S01]  /*dfc0*/  LDL.LU R226, [R1+0x2c] ;  /* 0x00002c0001e27983 */ /* 0x000ea20000300800 */
[----:B0-----:R-:W-:Y:S01]  /*dfd0*/  F2FP.SATFINITE.E5M2.F32.PACK_AB_MERGE_C R13, RZ, R2, RZ ;  /* 0x00000002ff0d723e */ /* 0x001fe200048060ff */
[----:B------:R-:W-:Y:S02]  /*dfe0*/  FMUL R2, R227, UR25 ;  /* 0x00000019e3027c20 */ /* 0x000fe40008400000 */
[----:B------:R-:W2:Y:S04]  /*dff0*/  LDL.LU R227, [R1+0x30] ;  /* 0x0000300001e37983 */ /* 0x000ea80000300800 */
[----:B------:R-:W-:Y:S01]  /*e000*/  @!P5 STG.E.U8 desc[UR22][R24.64+0xc1], R11 ;  /* 0x0000c10b1800d986 */ /* 0x000fe2000c101116 */
[----:B------:R-:W-:-:S03]  /*e010*/  ISETP.LT.OR P5, PT, R34, 0xc2, !P1 ;  /* 0x000000c22200780c */ /* 0x000fc60004fa1670 */
[----:B------:R0:W-:Y:S01]  /*e020*/  @!P4 STG.E.U8 desc[UR22][R24.64+0xc0], R7 ;  /* 0x0000c0071800c986 */ /* 0x0001e2000c101116 */
[----:B------:R-:W-:-:S03]  /*e030*/  ISETP.LT.OR P4, PT, R34, 0xc9, !P2 ;  /* 0x000000c92200780c */ /* 0x000fc60005781670 */
[----:B------:R1:W-:Y:S01]  /*e040*/  @!P6 STG.E.U8 desc[UR22][R26.64+0xc0], R5 ;  /* 0x0000c0051a00e986 */ /* 0x0003e2000c101116 */
[----:B------:R-:W-:-:S03]  /*e050*/  ISETP.LT.OR P6, PT, R34, 0xca, !P2 ;  /* 0x000000ca2200780c */ /* 0x000fc600057c1670 */
[----:B------:R-:W2:Y:S04]  /*e060*/  LDL.LU R221, [R1+0x34] ;  /* 0x0000340001dd7983 */ /* 0x000ea80000300800 */
[----:B------:R1:W-:Y:S01]  /*e070*/  @!P5 STG.E.U8 desc[UR22][R26.64+0xc1], R9 ;  /* 0x0000c1091a00d986 */ /* 0x0003e2000c101116 */
[----:B0-----:R-:W-:Y:S01]  /*e080*/  F2FP.SATFINITE.E5M2.F32.PACK_AB_MERGE_C R7, RZ, R3, RZ ;  /* 0x00000003ff07723e */ /* 0x001fe200048060ff */
[----:B------:R-:W-:Y:S02]  /*e090*/  FMUL R3, R223, UR25 ;  /* 0x00000019df037c20 */ /* 0x000fe40008400000 */
[----:B------:R-:W-:Y:S01]  /*e0a0*/  @!P4 STG.E.U8 desc[UR22][R24.64+0xc8], R13 ;  /* 0x0000c80d1800c986 */ /* 0x000fe2000c101116 */
[----:B------:R-:W-:-:S03]  /*e0b0*/  ISETP.LT.OR P4, PT, R34, 0xc9, !P1 ;  /* 0x000000c92200780c */ /* 0x000fc60004f81670 */
[----:B------:R-:W2:Y:S01]  /*e0c0*/  LDL.LU R223, [R1+0x38] ;  /* 0x0000380001df7983 */ /* 0x000ea20000300800 */
[----:B-1----:R-:W-:Y:S02]  /*e0d0*/  F2FP.SATFINITE.E5M2.F32.PACK_AB_MERGE_C R5, RZ, R0, RZ ;  /* 0x00000000ff05723e */ /* 0x002fe400048060ff */
[----:B------:R-:W-:Y:S02]  /*e0e0*/  F2FP.SATFINITE.E5M2.F32.PACK_AB_MERGE_C R11, RZ, R2, RZ ;  /* 0x00000002ff0b723e */ /* 0x000fe400048060ff */
[----:B------:R-:W-:Y:S01]  /*e0f0*/  F2FP.SATFINITE.E5M2.F32.PACK_AB_MERGE_C R9, RZ, R3, RZ ;  /* 0x00000003ff09723e */ /* 0x000fe200048060ff */
[----:B------:R0:W-:Y:S04]  /*e100*/  @!P6 STG.E.U8 desc[UR22][R24.64+0xc9], R7 ;  /* 0x0000c9071800e986 */ /* 0x0001e8000c101116 */
[----:B------:R1:W-:Y:S01]  /*e110*/  @!P4 STG.E.U8 desc[UR22][R26.64+0xc8], R5 ;  /* 0x0000c8051a00c986 */ /* 0x0003e2000c101116 */
[----:B---3--:R-:W-:-:S03]  /*e120*/  FMUL R0, R222, UR25 ;  /* 0x00000019de007c20 */ /* 0x008fc60008400000 */
[----:B------:R-:W3:Y:S01]  /*e130*/  LDL.LU R222, [R1+0x3c] ;  /* 0x00003c0001de7983 */ /* 0x000ee20000300800 */
[----:B----4-:R-:W-:Y:S01]  /*e140*/  FMUL R2, R220, UR25 ;  /* 0x00000019dc027c20 */ /* 0x010fe20008400000 */
[----:B0-----:R-:W-:Y:S01]  /*e150*/  F2FP.SATFINITE.E5M2.F32.PACK_AB_MERGE_C R7, RZ, R0, RZ ;  /* 0x00000000ff07723e */ /* 0x001fe200048060ff */
[----:B------:R-:W-:Y:S02]  /*e160*/  FMUL R3, R225, UR25 ;  /* 0x00000019e1037c20 */ /* 0x000fe40008400000 */
[----:B------:R-:W4:Y:S01]  /*e170*/  LDL.LU R225, [R1+0x40] ;  /* 0x0000400001e17983 */ /* 0x000f220000300800 */
[----:B------:R-:W-:Y:S02]  /*e180*/  F2FP.SATFINITE.E5M2.F32.PACK_AB_MERGE_C R13, RZ, R2, RZ ;  /* 0x00000002ff0d723e */ /* 0x000fe400048060ff */
[----:B-1----:R-:W-:Y:S01]  /*e190*/  F2FP.SATFINITE.E5M2.F32.PACK_AB_MERGE_C R5, RZ, R3, RZ ;  /* 0x00000003ff05723e */ /* 0x002fe200048060ff */
[----:B--2---:R-:W-:Y:S02]  /*e1a0*/  FMUL R0, R224, UR25 ;  /* 0x00000019e0007c20 */ /* 0x004fe40008400000 */
[----:B------:R-:W2:Y:S01]  /*e1b0*/  LDL.LU R224, [R1+0x44] ;  /* 0x0000440001e07983 */ /* 0x000ea20000300800 */
[----:B------:R-:W-:-:S03]  /*e1c0*/  FMUL R2, R226, UR25 ;  /* 0x00000019e2027c20 */ /* 0x000fc60008400000 */
[----:B------:R-:W2:Y:S01]  /*e1d0*/  LDL.LU R226, [R1+0x48] ;  /* 0x0000480001e27983 */ /* 0x000ea20000300800 */
[----:B------:R-:W-:-:S03]  /*e1e0*/  FMUL R3, R227, UR25 ;  /* 0x00000019e3037c20 */ /* 0x000fc60008400000 */
[----:B------:R-:W2:Y:S01]  /*e1f0*/  LDL.LU R227, [R1+0x4c] ;  /* 0x00004c0001e37983 */ /* 0x000ea20000300800 */
[C---:B------:R-:W-:Y:S02]  /*e200*/  ISETP.LT.OR P5, PT, R34.reuse, 0xca, !P1 ;  /* 0x000000ca2200780c */ /* 0x040fe40004fa1670 */
[C---:B------:R-:W-:Y:S01]  /*e210*/  ISETP.LT.OR P6, PT, R34.reuse, 0xd1, !P2 ;  /* 0x000000d12200780c */ /* 0x040fe200057c1670 */
[----:B------:R-:W2:Y:S01]  /*e220*/  LDL.LU R219, [R1+0x50] ;  /* 0x0000500001db7983 */ /* 0x000ea20000300800 */
[----:B------:R-:W-:-:S03]  /*e230*/  ISETP.LT.OR P4, PT, R34, 0xd1, !P1 ;  /* 0x000000d12200780c */ /* 0x000fc60004f81670 */
[----:B------:R-:W2:Y:S04]  /*e240*/  LDL.LU R218, [R1+0x54] ;  /* 0x0000540001da7983 */ /* 0x000ea80000300800 */
[----:B------:R-:W2:Y:S04]  /*e250*/  LDL.LU R220, [R1+0x58] ;  /* 0x0000580001dc7983 */ /* 0x000ea80000300800 */
[----:B------:R0:W-:Y:S01]  /*e260*/  @!P5 STG.E.U8 desc[UR22][R26.64+0xc9], R11 ;  /* 0x0000c90b1a00d986 */ /* 0x0001e2000c101116 */
[----:B------:R-:W-:-:S03]  /*e270*/  ISETP.LT.OR P5, PT, R34, 0xd2, !P2 ;  /* 0x000000d22200780c */ /* 0x000fc600057a1670 */
[----:B------:R1:W-:Y:S01]  /*e280*/  @!P6 STG.E.U8 desc[UR22][R24.64+0xd0], R9 ;  /* 0x0000d0091800e986 */ /* 0x0003e2000c101116 */
[----:B------:R-:W-:Y:S02]  /*e290*/  ISETP.LT.OR P6, PT, R34, 0xd2, !P1 ;  /* 0x000000d22200780c */ /* 0x000fe40004fc1670 */
[----:B0-----:R-:W-:-:S07]  /*e2a0*/  F2FP.SATFINITE.E5M2.F32.PACK_AB_MERGE_C R11, RZ, R2, RZ ;  /* 0x00000002ff0b723e */ /* 0x001fce00048060ff */
[----:B------:R0:W-:Y:S01]  /*e2b0*/  @!P5 STG.E.U8 desc[UR22][R24.64+0xd1], R7 ;  /* 0x0000d1071800d986 */ /* 0x0001e2000c101116 */
[C---:B------:R-:W-:Y:S02]  /*e2c0*/  ISETP.LT.OR P5, PT, R34.reuse, 0xda, !P2 ;  /* 0x000000da2200780c */ /* 0x040fe400057a1670 */
[----:B-1----:R-:W-:Y:S01]  /*e2d0*/  F2FP.SATFINITE.E5M2.F32.PACK_AB_MERGE_C R9, RZ, R0, RZ ;  /* 0x00000000ff09723e */ /* 0x002fe200048060ff */
[----:B------:R-:W-:Y:S01]  /*e2e0*/  @!P4 STG.E.U8 desc[UR22][R26.64+0xd0], R13 ;  /* 0x0000d00d1a00c986 */ /* 0x000fe2000c101116 */
[C---:B------:R-:W-:Y:S01]  /*e2f0*/  ISETP.LT.OR P4, PT, R34.reuse, 0xd9, !P2 ;  /* 0x000000d92200780c */ /* 0x040fe20005781670 */
[----:B------:R-:W-:Y:S01]  /*e300*/  FMUL R0, R221, UR25 ;  /* 0x00000019dd007c20 */ /* 0x000fe20008400000 */
[----:B------:R-:W-:Y:S01]  /*e310*/  FMUL R2, R223, UR25 ;  /* 0x00000019df027c20 */ /* 0x000fe20008400000 */
[----:B------:R1:W-:Y:S01]  /*e320*/  @!P6 STG.E.U8 desc[UR22][R26.64+0xd1], R5 ;  /* 0x0000d1051a00e986 */ /* 0x0003e2000c101116 */
[----:B------:R-:W-:-:S03]  /*e330*/  ISETP.LT.OR P6, PT, R34, 0xd9, !P1 ;  /* 0x000000d92200780c */ /* 0x000fc60004fc1670 */
[----:B------:R-:W2:Y:S04]  /*e340*/  LDL.LU R221, [R1+0x5c] ;  /* 0x00005c0001dd7983 */ /* 0x000ea80000300800 */
[----:B------:R-:W2:Y:S01]  /*e350*/  LDL.LU R223, [R1+0x60] ;  /* 0x0000600001df7983 */ /* 0x000ea20000300800 */
[----:B0-----:R-:W-:Y:S02]  /*e360*/  F2FP.SATFINITE.E5M2.F32.PACK_AB_MERGE_C R7, RZ, R3, RZ ;  /* 0x00000003ff07723e */ /* 0x001fe400048060ff */
[----:B-1----:R-:W-:Y:S01]  /*e370*/  F2FP.SATFINITE.E5M2.F32.PACK_AB_MERGE_C R5, RZ, R0, RZ ;  /* 0x00000000ff05723e */ /* 0x002fe200048060ff */
[----:B------:R0:W-:Y:S01]  /*e380*/  @!P4 STG.E.U8 desc[UR22][R24.64+0xd8], R9 ;  /* 0x0000d8091800c986 */ /* 0x0001e2000c101116 */
[----:B------:R-:W-:-:S03]  /*e390*/  F2FP.SATFINITE.E5M2.F32.PACK_AB_MERGE_C R13, RZ, R2, RZ ;  /* 0x00000002ff0d723e */ /* 0x000fc600048060ff */
[----:B------:R-:W-:Y:S04]  /*e3a0*/  @!P5 STG.E.U8 desc[UR22][R24.64+0xd9], R11 ;  /* 0x0000d90b1800d986 */ /* 0x000fe8000c101116 */
[----:B------:R1:W-:Y:S01]  /*e3b0*/  @!P6 STG.E.U8 desc[UR22][R26.64+0xd8], R7 ;  /* 0x0000d8071a00e986 */ /* 0x0003e2000c101116 */
[----:B---3--:R-:W-:-:S03]  /*e3c0*/  FMUL R3, R222, UR25 ;  /* 0x00000019de037c20 */ /* 0x008fc60008400000 */
[----:B------:R-:W3:Y:S01]  /*e3d0*/  LDL.LU R222, [R1+0x64] ;  /* 0x0000640001de7983 */ /* 0x000ee20000300800 */
[----:B----4-:R-:W-:Y:S01]  /*e3e0*/  FMUL R0, R225, UR25 ;  /* 0x00000019e1007c20 */ /* 0x010fe20008400000 */
[----:B0-----:R-:W-:Y:S02]  /*e3f0*/  F2FP.SATFINITE.E5M2.F32.PACK_AB_MERGE_C R9, RZ, R3, RZ ;  /* 0x00000003ff09723e */ /* 0x001fe400048060ff */
[----:B------:R-:W4:Y:S02]  /*e400*/  LDL.LU R225, [R1+0x68] ;  /* 0x0000680001e17983 */ /* 0x000f240000300800 */
        /* <DEDUP_REMOVED lines=8> */
[C---:B------:R-:W-:Y:S02]  /*e490*/  ISETP.LT.OR P4, PT, R34.reuse, 0xe1, !P2 ;  /* 0x000000e12200780c */ /* 0x040fe40005781670 */
[----:B------:R-:W-:-:S09]  /*e4a0*/  ISETP.LT.OR P6, PT, R34, 0xe2, !P2 ;  /* 0x000000e22200780c */ /* 0x000fd200057c1670 */
[----:B------:R0:W-:Y:S01]  /*e4b0*/  @!P5 STG.E.U8 desc[UR22][R26.64+0xd9], R5 ;  /* 0x0000d9051a00d986 */ /* 0x0001e2000c101116 */
[----:B------:R-:W-:-:S03]  /*e4c0*/  ISETP.LT.OR P5, PT, R34, 0xe2, !P1 ;  /* 0x000000e22200780c */ /* 0x000fc60004fa1670 */
[----:B------:R-:W-:Y:S01]  /*e4d0*/  @!P4 STG.E.U8 desc[UR22][R24.64+0xe0], R13 ;  /* 0x0000e00d1800c986 */ /* 0x000fe2000c101116 */
[----:B------:R-:W-:-:S03]  /*e4e0*/  ISETP.LT.OR P4, PT, R34, 0xe1, !P1 ;  /* 0x000000e12200780c */ /* 0x000fc60004f81670 */
[----:B------:R1:W-:Y:S01]  /*e4f0*/  @!P6 STG.E.U8 desc[UR22][R24.64+0xe1], R9 ;  /* 0x0000e1091800e986 */ /* 0x0003e2000c101116 */
[----:B------:R-:W-:Y:S02]  /*e500*/  ISETP.LT.OR P6, PT, R34, 0xe9, !P2 ;  /* 0x000000e92200780c */ /* 0x000fe400057c1670 */
[----:B------:R-:W-:Y:S02]  /*e510*/  F2FP.SATFINITE.E5M2.F32.PACK_AB_MERGE_C R11, RZ, R2, RZ ;  /* 0x00000002ff0b723e */ /* 0x000fe400048060ff */
[----:B0-----:R-:W-:-:S03]  /*e520*/  F2FP.SATFINITE.E5M2.F32.PACK_AB_MERGE_C R5, RZ, R3, RZ ;  /* 0x00000003ff05723e */ /* 0x001fc600048060ff */
[----:B------:R-:W-:Y:S01]  /*e530*/  @!P5 STG.E.U8 desc[UR22][R26.64+0xe1], R11 ;  /* 0x0000e10b1a00d986 */ /* 0x000fe2000c101116 */
[----:B------:R-:W-:-:S03]  /*e540*/  ISETP.LT.OR P5, PT, R34, 0xea, !P2 ;  /* 0x000000ea2200780c */ /* 0x000fc600057a1670 */
[----:B------:R0:W-:Y:S01]  /*e550*/  @!P4 STG.E.U8 desc[UR22][R26.64+0xe0], R7 ;  /* 0x0000e0071a00c986 */ /* 0x0001e2000c101116 */
[----:B------:R-:W-:-:S03]  /*e560*/  ISETP.LT.OR P4, PT, R34, 0xe9, !P1 ;  /* 0x000000e92200780c */ /* 0x000fc60004f81670 */
[----:B------:R0:W-:Y:S01]  /*e570*/  @!P6 STG.E.U8 desc[UR22][R24.64+0xe8], R5 ;  /* 0x0000e8051800e986 */ /* 0x0001e2000c101116 */
[----:B------:R-:W-:Y:S01]  /*e580*/  ISETP.LT.OR P6, PT, R34, 0xea, !P1 ;  /* 0x000000ea2200780c */ /* 0x000fe20004fc1670 */
[----:B------:R-:W-:Y:S01]  /*e590*/  FMUL R2, R219, UR25 ;  /* 0x00000019db027c20 */ /* 0x000fe20008400000 */
[----:B------:R-:W-:Y:S01]  /*e5a0*/  FMUL R3, R218, UR25 ;  /* 0x00000019da037c20 */ /* 0x000fe20008400000 */
[----:B-1----:R-:W-:-:S03]  /*e5b0*/  F2FP.SATFINITE.E5M2.F32.PACK_AB_MERGE_C R9, RZ, R0, RZ ;  /* 0x00000000ff09723e */ /* 0x002fc600048060ff */
[----:B------:R-:W-:Y:S02]  /*e5c0*/  F2FP.SATFINITE.E5M2.F32.PACK_AB_MERGE_C R13, RZ, R2, RZ ;  /* 0x00000002ff0d723e */ /* 0x000fe400048060ff */
[----:B0-----:R-:W-:Y:S01]  /*e5d0*/  F2FP.SATFINITE.E5M2.F32.PACK_AB_MERGE_C R7, RZ, R3, RZ ;  /* 0x00000003ff07723e */ /* 0x001fe200048060ff */
[----:B------:R0:W-:Y:S01]  /*e5e0*/  @!P5 STG.E.U8 desc[UR22][R24.64+0xe9], R9 ;  /* 0x0000e9091800d986 */ /* 0x0001e2000c101116 */
[----:B------:R-:W-:-:S03]  /*e5f0*/  ISETP.LT.OR P5, PT, R34, 0xf2, !P2 ;  /* 0x000000f22200780c */ /* 0x000fc600057a1670 */
[----:B------:R-:W-:Y:S01]  /*e600*/  @!P4 STG.E.U8 desc[UR22][R26.64+0xe8], R13 ;  /* 0x0000e80d1a00c986 */ /* 0x000fe2000c101116 */
[----:B------:R-:W-:-:S03]  /*e610*/  ISETP.LT.OR P4, PT, R34, 0xf1, !P2 ;  /* 0x000000f12200780c */ /* 0x000fc60005781670 */
[----:B------:R1:W-:Y:S01]  /*e620*/  @!P6 STG.E.U8 desc[UR22][R26.64+0xe9], R7 ;  /* 0x0000e9071a00e986 */ /* 0x0003e2000c101116 */
[----:B------:R-:W-:Y:S01]  /*e630*/  ISETP.LT.OR P6, PT, R34, 0xf1, !P1 ;  /* 0x000000f12200780c */ /* 0x000fe20004fc1670 */
[----:B------:R-:W-:Y:S01]  /*e640*/  FMUL R0, R220, UR25 ;  /* 0x00000019dc007c20 */ /* 0x000fe20008400000 */
[----:B------:R-:W-:Y:S01]  /*e650*/  FMUL R2, R221, UR25 ;  /* 0x00000019dd027c20 */ /* 0x000fe20008400000 */
[----:B------:R-:W-:-:S03]  /*e660*/  FMUL R3, R223, UR25 ;  /* 0x00000019df037c20 */ /* 0x000fc60008400000 */
[----:B------:R-:W-:Y:S02]  /*e670*/  F2FP.SATFINITE.E5M2.F32.PACK_AB_MERGE_C R5, RZ, R0, RZ ;  /* 0x00000000ff05723e */ /* 0x000fe400048060ff */
[----:B------:R-:W-:Y:S02]  /*e680*/  F2FP.SATFINITE.E5M2.F32.PACK_AB_MERGE_C R11, RZ, R2, RZ ;  /* 0x00000002ff0b723e */ /* 0x000fe400048060ff */
[----:B0-----:R-:W-:Y:S01]  /*e690*/  F2FP.SATFINITE.E5M2.F32.PACK_AB_MERGE_C R9, RZ, R3, RZ ;  /* 0x00000003ff09723e */ /* 0x001fe200048060ff */
[----:B------:R-:W-:Y:S01]  /*e6a0*/  @!P4 STG.E.U8 desc[UR22][R24.64+0xf0], R5 ;  /* 0x0000f0051800c986 */ /* 0x000fe2000c101116 */
[----:B------:R-:W-:-:S03]  /*e6b0*/  ISETP.LT.OR P4, PT, R34, 0xf2, !P1 ;  /* 0x000000f22200780c */ /* 0x000fc60004f81670 */
[----:B------:R0:W-:Y:S01]  /*e6c0*/  @!P5 STG.E.U8 desc[UR22][R24.64+0xf1], R11 ;  /* 0x0000f10b1800d986 */ /* 0x0001e2000c101116 */
[C---:B------:R-:W-:Y:S02]  /*e6d0*/  ISETP.LT.OR P5, PT, R34.reuse, 0xf9, !P2 ;  /* 0x000000f92200780c */ /* 0x040fe400057a1670 */
[C---:B------:R-:W-:Y:S01]  /*e6e0*/  ISETP.LT.OR P2, PT, R34.reuse, 0xfa, !P2 ;  /* 0x000000fa2200780c */ /* 0x040fe20005741670 */
[----:B------:R0:W-:Y:S01]  /*e6f0*/  @!P6 STG.E.U8 desc[UR22][R26.64+0xf0], R9 ;  /* 0x0000f0091a00e986 */ /* 0x0001e2000c101116 */
[C---:B------:R-:W-:Y:S02]  /*e700*/  ISETP.LT.OR P6, PT, R34.reuse, 0xf9, !P1 ;  /* 0x000000f92200780c */ /* 0x040fe40004fc1670 */
[----:B------:R-:W-:Y:S01]  /*e710*/  ISETP.LT.OR P1, PT, R34, 0xfa, !P1 ;  /* 0x000000fa2200780c */ /* 0x000fe20004f21670 */
[----:B---3--:R-:W-:Y:S01]  /*e720*/  FMUL R0, R222, UR25 ;  /* 0x00000019de007c20 */ /* 0x008fe20008400000 */
[----:B----4-:R-:W-:-:S04]  /*e730*/  FMUL R2, R225, UR25 ;  /* 0x00000019e1027c20 */ /* 0x010fc80008400000 */
[----:B-1----:R-:W-:Y:S01]  /*e740*/  F2FP.SATFINITE.E5M2.F32.PACK_AB_MERGE_C R7, RZ, R0, RZ ;  /* 0x00000000ff07723e */ /* 0x002fe200048060ff */
[----:B--2---:R-:W-:Y:S01]  /*e750*/  FMUL R3, R224, UR25 ;  /* 0x00000019e0037c20 */ /* 0x004fe20008400000 */
[----:B------:R-:W-:Y:S01]  /*e760*/  FMUL R4, R226, UR25 ;  /* 0x00000019e2047c20 */ /* 0x000fe20008400000 */
[----:B0-----:R-:W-:-:S03]  /*e770*/  F2FP.SATFINITE.E5M2.F32.PACK_AB_MERGE_C R11, RZ, R2, RZ ;  /* 0x00000002ff0b723e */ /* 0x001fc600048060ff */
[----:B------:R-:W-:Y:S01]  /*e780*/  F2FP.SATFINITE.E5M2.F32.PACK_AB_MERGE_C R3, RZ, R3, RZ ;  /* 0x00000003ff03723e */ /* 0x000fe200048060ff */
[----:B------:R-:W-:Y:S01]  /*e790*/  FMUL R5, R227, UR25 ;  /* 0x00000019e3057c20 */ /* 0x000fe20008400000 */
[----:B------:R-:W-:Y:S01]  /*e7a0*/  F2FP.SATFINITE.E5M2.F32.PACK_AB_MERGE_C R9, RZ, R4, RZ ;  /* 0x00000004ff09723e */ /* 0x000fe200048060ff */
[----:B------:R0:W-:Y:S03]  /*e7b0*/  @!P4 STG.E.U8 desc[UR22][R26.64+0xf1], R7 ;  /* 0x0000f1071a00c986 */ /* 0x0001e6000c101116 */
[----:B------:R-:W-:Y:S01]  /*e7c0*/  F2FP.SATFINITE.E5M2.F32.PACK_AB_MERGE_C R5, RZ, R5, RZ ;  /* 0x00000005ff05723e */ /* 0x000fe200048060ff */
[----:B------:R0:W-:Y:S04]  /*e7d0*/  @!P5 STG.E.U8 desc[UR22][R24.64+0xf8], R11 ;  /* 0x0000f80b1800d986 */ /* 0x0001e8000c101116 */
[----:B------:R0:W-:Y:S04]  /*e7e0*/  @!P2 STG.E.U8 desc[UR22][R24.64+0xf9], R3 ;  /* 0x0000f9031800a986 */ /* 0x0001e8000c101116 */
[----:B------:R0:W-:Y:S04]  /*e7f0*/  @!P6 STG.E.U8 desc[UR22][R26.64+0xf8], R9 ;  /* 0x0000f8091a00e986 */ /* 0x0001e8000c101116 */
[----:B------:R0:W-:Y:S02]  /*e800*/  @!P1 STG.E.U8 desc[UR22][R26.64+0xf9], R5 ;  /* 0x0000f9051a009986 */ /* 0x0001e4000c101116 */
.L_x_297:
[----:B------:R-:W-:Y:S05]  /*e810*/  BSYNC B0 ;  /* 0x0000000000007941 */ /* 0x000fea0003800000 */
.L_x_39:
[----:B------:R-:W2:Y:S01]  /*e820*/  LDL.LU R22, [R1+0x80] ;  /* 0x0000800001167983 */ /* 0x000ea20000300800 */
[----:B0-----:R-:W-:Y:S01]  /*e830*/  IMAD.U32 R3, RZ, RZ, UR18 ;  /* 0x00000012ff037e24 */ /* 0x001fe2000f8e00ff */
[----:B------:R-:W-:Y:S02]  /*e840*/  ULDC.64 UR6, c[0x0][0x650] ;  /* 0x0001940000067ab9 */ /* 0x000fe40000000a00 */
[----:B------:R-:W3:Y:S01]  /*e850*/  LDL.LU R19, [R1+0x84] ;  /* 0x0000840001137983 */ /* 0x000ee20000300800 */
[----:B-----5:R-:W-:Y:S01]  /*e860*/  IMAD.U32 R0, RZ, RZ, UR20 ;  /* 0x00000014ff007e24 */ /* 0x020fe2000f8e00ff */
[----:B------:R0:W-:Y:S01]  /*e870*/  SYNCS.ARRIVE.TRANS64.A1T0 RZ, [R3+UR29], RZ ;  /* 0x000000ff03ff79a7 */ /* 0x0001e2000810001d */
[----:B------:R-:W-:Y:S02]  /*e880*/  IMAD.U32 R2, RZ, RZ, UR20 ;  /* 0x00000014ff027e24 */ /* 0x000fe4000f8e00ff */
[----:B------:R-:W-:Y:S02]  /*e890*/  IMAD.MOV.U32 R4, RZ, RZ, -0x1 ;  /* 0xffffffffff047424 */ /* 0x000fe400078e00ff */
[----:B0-----:R-:W-:Y:S01]  /*e8a0*/  IMAD.U32 R3, RZ, RZ, UR15 ;  /* 0x0000000fff037e24 */ /* 0x001fe2000f8e00ff */
[----:B---3--:R-:W-:-:S02]  /*e8b0*/  LEA R19, P1, R0, R19, 0x1 ;  /* 0x0000001300137211 */ /* 0x008fc400078208ff */
[----:B------:R-:W-:Y:S02]  /*e8c0*/  PRMT R0, RZ, 0x7610, R0 ;  /* 0x00007610ff007816 */ /* 0x000fe40000000000 */
[----:B--2---:R-:W-:Y:S01]  /*e8d0*/  LEA.HI.X R22, R2, R22, R3, 0x1, P1 ;  /* 0x0000001602167211 */ /* 0x004fe200008f0c03 */
[----:B------:R-:W-:Y:S01]  /*e8e0*/  IMAD.MOV.U32 R2, RZ, RZ, -0x1 ;  /* 0xffffffffff027424 */ /* 0x000fe200078e00ff */
[----:B------:R0:W-:Y:S01]  /*e8f0*/  STL [R1+0x84], R19 ;  /* 0x0000841301007387 */ /* 0x0001e20000100800 */
[----:B------:R-:W-:Y:S01]  /*e900*/  IMAD.MOV.U32 R3, RZ, RZ, -0x1 ;  /* 0xffffffffff037424 */ /* 0x000fe200078e00ff */
[----:B------:R-:W-:Y:S02]  /*e910*/  ISETP.GE.U32.AND P1, PT, R19, UR6, PT ;  /* 0x0000000613007c0c */ /* 0x000fe4000bf26070 */
[----:B------:R0:W-:Y:S02]  /*e920*/  STL [R1+0x80], R22 ;  /* 0x0000801601007387 */ /* 0x0001e40000100800 */
[----:B------:R-:W-:-:S02]  /*e930*/  ISETP.GE.U32.AND.EX P1, PT, R22, UR7, PT, P1 ;  /* 0x0000000716007c0c */ /* 0x000fc4000bf26110 */
[----:B------:R0:W-:Y:S04]  /*e940*/  STL [R1+0x88], R4 ;  /* 0x0000880401007387 */ /* 0x0001e80000100800 */
[----:B------:R0:W-:Y:S04]  /*e950*/  STL [R1+0x78], R2 ;  /* 0x0000780201007387 */ /* 0x0001e80000100800 */
[----:B------:R0:W-:Y:S03]  /*e960*/  STL [R1+0x8c], R3 ;  /* 0x00008c0301007387 */ /* 0x0001e60000100800 */
[----:B------:R-:W-:Y:S05]  /*e970*/  @P1 BRA `(.L_x_298) ;  /* 0x0000000400741947 */ /* 0x000fea0003800000 */
[----:B------:R-:W2:Y:S01]  /*e980*/  S2R R14, SR_CTAID.X ;  /* 0x00000000000e7919 */ /* 0x000ea20000002500 */
[----:B------:R-:W3:Y:S01]  /*e990*/  LDC.64 R8, c[0x0][0x628] ;  /* 0x00018a00ff087b82 */ /* 0x000ee20000000a00 */
[----:B------:R-:W-:Y:S01]  /*e9a0*/  ULDC UR6, c[0x0][0x150] ;  /* 0x0000540000067ab9 */ /* 0x000fe20000000800 */
[----:B------:R-:W-:Y:S01]  /*e9b0*/  IMAD.MOV.U32 R6, RZ, RZ, R19 ;  /* 0x000000ffff067224 */ /* 0x000fe200078e0013 */
[----:B------:R-:W0:Y:S01]  /*e9c0*/  S2R R16, SR_CTAID.Y ;  /* 0x0000000000107919 */ /* 0x000e220000002600 */
[----:B------:R-:W-:-:S04]  /*e9d0*/  IMAD.MOV.U32 R7, RZ, RZ, R22 ;  /* 0x000000ffff077224 */ /* 0x000fc800078e0016 */
[----:B------:R-:W0:Y:S08]  /*e9e0*/  LDC R17, c[0x0][0x144] ;  /* 0x00005100ff117b82 */ /* 0x000e300000000800 */
[----:B------:R-:W0:Y:S08]  /*e9f0*/  LDC R10, c[0x0][0x630] ;  /* 0x00018c00ff0a7b82 */ /* 0x000e300000000800 */
[----:B------:R-:W0:Y:S01]  /*ea00*/  LDC.64 R12, c[0x0][0x620] ;  /* 0x00018800ff0c7b82 */ /* 0x000e220000000a00 */
[----:B---3--:R-:W-:-:S04]  /*ea10*/  ISETP.NE.U32.AND P1, PT, R8, RZ, PT ;  /* 0x000000ff0800720c */ /* 0x008fc80003f25070 */
[----:B------:R-:W-:Y:S02]  /*ea20*/  ISETP.NE.AND.EX P1, PT, R9, RZ, PT, P1 ;  /* 0x000000ff0900720c */ /* 0x000fe40003f25310 */
[----:B--2---:R-:W-:-:S05]  /*ea30*/  I2FP.F32.U32 R0, R14 ;  /* 0x0000000e00007245 */ /* 0x004fca0000201000 */
[----:B------:R-:W-:-:S04]  /*ea40*/  FMUL R0, R0, UR6 ;  /* 0x0000000600007c20 */ /* 0x000fc80008400000 */
[----:B------:R2:W3:Y:S02]  /*ea50*/  F2I.U32.TRUNC.NTZ R15, R0 ;  /* 0x00000000000f7305 */ /* 0x0004e4000020f000 */
[----:B------:R-:W-:Y:S05]  /*ea60*/  @!P1 BRA `(.L_x_299) ;  /* 0x0000000000289947 */ /* 0x000fea0003800000 */
[----:B--2---:R-:W2:Y:S02]  /*ea70*/  LDC R0, c[0x0][0x634] ;  /* 0x00018d00ff007b82 */ /* 0x004ea40000000800 */
[----:B--2---:R-:W-:-:S05]  /*ea80*/  IADD3 R7, P1, R19, R0, RZ ;  /* 0x0000000013077210 */ /* 0x004fca0007f3e0ff */
[----:B------:R-:W-:-:S04]  /*ea90*/  IMAD.X R11, RZ, RZ, R22, P1 ;  /* 0x000000ffff0b7224 */ /* 0x000fc800008e0616 */
[----:B0-----:R-:W-:-:S04]  /*eaa0*/  IMAD.WIDE.U32 R2, R11, R8, RZ ;  /* 0x000000080b027225 */ /* 0x001fc800078e00ff */
[----:B------:R-:W-:-:S04]  /*eab0*/  IMAD.WIDE.U32 R4, P1, R7, R9, R2 ;  /* 0x0000000907047225 */ /* 0x000fc80007820002 */
[----:B------:R-:W-:-:S04]  /*eac0*/  IMAD.WIDE.U32 R2, R7, R8, RZ ;  /* 0x0000000807027225 */ /* 0x000fc800078e00ff */
[----:B------:R-:W-:Y:S01]  /*ead0*/  IMAD.X R7, RZ, RZ, RZ, P1 ;  /* 0x000000ffff077224 */ /* 0x000fe200008e06ff */
[----:B------:R-:W-:Y:S01]  /*eae0*/  IADD3 RZ, P1, R3, R4, RZ ;  /* 0x0000000403ff7210 */ /* 0x000fe20007f3e0ff */
[----:B------:R-:W-:-:S04]  /*eaf0*/  IMAD.MOV.U32 R6, RZ, RZ, R5 ;  /* 0x000000ffff067224 */ /* 0x000fc800078e0005 */
[----:B------:R-:W-:-:S08]  /*eb00*/  IMAD.WIDE.U32.X R6, R11, R9, R6, P1 ;  /* 0x000000090b067225 */ /* 0x000fd000008e0406 */
.L_x_299:
[-CC-:B0-----:R-:W-:Y:S01]  /*eb10*/  SHF.R.U64 R11, R6, R10.reuse, R7.reuse ;  /* 0x0000000a060b7219 */ /* 0x181fe20000001207 */
[----:B------:R-:W0:Y:S01]  /*eb20*/  LDC.64 R20, c[0x0][0x640] ;  /* 0x00019000ff147b82 */ /* 0x000e220000000a00 */
[----:B--2---:R-:W-:Y:S01]  /*eb30*/  SHF.R.U32.HI R0, RZ, R10, R7 ;  /* 0x0000000aff007219 */ /* 0x004fe20000011607 */
[----:B------:R-:W-:Y:S01]  /*eb40*/  IMAD.MOV.U32 R2, RZ, RZ, R19 ;  /* 0x000000ffff027224 */ /* 0x000fe200078e0013 */
[----:B------:R-:W-:Y:S01]  /*eb50*/  IADD3 R5, P1, RZ, -R11, RZ ;  /* 0x8000000bff057210 */ /* 0x000fe20007f3e0ff */
[----:B---3--:R-:W-:Y:S01]  /*eb60*/  IMAD.MOV R15, RZ, RZ, -R15 ;  /* 0x000000ffff0f7224 */ /* 0x008fe200078e0a0f */
[----:B------:R-:W-:Y:S01]  /*eb70*/  ULDC UR6, c[0x0][0x154] ;  /* 0x0000550000067ab9 */ /* 0x000fe20000000800 */
[----:B------:R-:W-:Y:S02]  /*eb80*/  IMAD.MOV.U32 R7, RZ, RZ, 0x1 ;  /* 0x00000001ff077424 */ /* 0x000fe400078e00ff */
[----:B------:R-:W2:Y:S01]  /*eb90*/  LDC R4, c[0x0][0x618] ;  /* 0x00018600ff047b82 */ /* 0x000ea20000000800 */
[----:B------:R-:W-:-:S02]  /*eba0*/  IMAD.X R3, RZ, RZ, ~R0, P1 ;  /* 0x000000ffff037224 */ /* 0x000fc400008e0e00 */
[----:B------:R-:W-:Y:S02]  /*ebb0*/  IMAD R17, R17, R15, R14 ;  /* 0x0000000f11117224 */ /* 0x000fe400078e020e */
[-C--:B------:R-:W-:Y:S02]  /*ebc0*/  IMAD R0, R3, R12.reuse, RZ ;  /* 0x0000000c03007224 */ /* 0x080fe400078e02ff */
[----:B------:R-:W-:Y:S01]  /*ebd0*/  IMAD.MOV.U32 R3, RZ, RZ, R22 ;  /* 0x000000ffff037224 */ /* 0x000fe200078e0016 */
[----:B------:R-:W3:Y:S01]  /*ebe0*/  LDC R6, c[0x0][0x608] ;  /* 0x00018200ff067b82 */ /* 0x000ee20000000800 */
[----:B------:R-:W-:-:S04]  /*ebf0*/  IMAD.WIDE.U32 R2, R5, R12, R2 ;  /* 0x0000000c05027225 */ /* 0x000fc800078e0002 */
[----:B------:R-:W-:-:S03]  /*ec00*/  IMAD R5, R5, R13, R0 ;  /* 0x0000000d05057224 */ /* 0x000fc600078e0200 */
[----:B------:R-:W5:Y:S01]  /*ec10*/  LDC R18, c[0x0][0x658] ;  /* 0x00019600ff127b82 */ /* 0x000f620000000800 */
[----:B------:R-:W-:Y:S01]  /*ec20*/  I2FP.F32.U32 R0, R16 ;  /* 0x0000001000007245 */ /* 0x000fe20000201000 */
[----:B------:R-:W-:Y:S01]  /*ec30*/  IMAD.IADD R3, R3, 0x1, R5 ;  /* 0x0000000103037824 */ /* 0x000fe200078e0205 */
[----:B0-----:R-:W-:Y:S01]  /*ec40*/  ISETP.NE.U32.AND P1, PT, R20, RZ, PT ;  /* 0x000000ff1400720c */ /* 0x001fe20003f25070 */
[----:B------:R-:W-:Y:S02]  /*ec50*/  IMAD.MOV.U32 R5, RZ, RZ, -0x1 ;  /* 0xffffffffff057424 */ /* 0x000fe400078e00ff */
[----:B------:R-:W-:Y:S02]  /*ec60*/  FMUL R0, R0, UR6 ;  /* 0x0000000600007c20 */ /* 0x000fe40008400000 */
[----:B------:R-:W0:Y:S01]  /*ec70*/  LDC R15, c[0x0][0x148] ;  /* 0x00005200ff0f7b82 */ /* 0x000e220000000800 */
[----:B--2---:R-:W-:Y:S01]  /*ec80*/  SHF.R.U64 R10, R2, R4, R3 ;  /* 0x00000004020a7219 */ /* 0x004fe20000001203 */
[----:B------:R2:W0:Y:S01]  /*ec90*/  F2I.U32.TRUNC.NTZ R13, R0 ;  /* 0x00000000000d7305 */ /* 0x000422000020f000 */
[----:B------:R-:W-:-:S02]  /*eca0*/  ISETP.NE.AND.EX P1, PT, R21, RZ, PT, P1 ;  /* 0x000000ff1500720c */ /* 0x000fc40003f25310 */
[----:B------:R-:W-:-:S03]  /*ecb0*/  SHF.R.U32.HI R3, RZ, R4, R3 ;  /* 0x00000004ff037219 */ /* 0x000fc60000011603 */
[----:B------:R-:W0:Y:S01]  /*ecc0*/  LDC R14, c[0x0][0x600] ;  /* 0x00018000ff0e7b82 */ /* 0x000e220000000800 */
[-CC-:B---3--:R-:W-:Y:S02]  /*ecd0*/  SHF.R.U64 R8, R10, R6.reuse, R3.reuse ;  /* 0x000000060a087219 */ /* 0x188fe40000001203 */
[----:B------:R-:W-:-:S05]  /*ece0*/  SHF.R.U32.HI R3, RZ, R6, R3 ;  /* 0x00000006ff037219 */ /* 0x000fca0000011603 */
[----:B------:R-:W3:Y:S01]  /*ecf0*/  LDC R22, c[0x0][0x648] ;  /* 0x00019200ff167b82 */ /* 0x000ee20000000800 */
[-CC-:B-----5:R-:W-:Y:S02]  /*ed00*/  SHF.R.U64 R12, R8, R18.reuse, R3.reuse ;  /* 0x00000012080c7219 */ /* 0x1a0fe40000001203 */
[-C--:B------:R-:W-:Y:S02]  /*ed10*/  SHF.L.U32 R5, R5, R18.reuse, RZ ;  /* 0x0000001205057219 */ /* 0x080fe400000006ff */
[-C--:B------:R-:W-:Y:S01]  /*ed20*/  SHF.R.U32.HI R3, RZ, R18.reuse, R3 ;  /* 0x00000012ff037219 */ /* 0x080fe20000011603 */
[----:B------:R-:W-:Y:S01]  /*ed30*/  IMAD.MOV.U32 R2, RZ, RZ, R12 ;  /* 0x000000ffff027224 */ /* 0x000fe200078e000c */
[----:B------:R-:W-:Y:S01]  /*ed40*/  SHF.L.U32 R18, R7, R18, RZ ;  /* 0x0000001207127219 */ /* 0x000fe200000006ff */
[----:B------:R-:W0:Y:S01]  /*ed50*/  LDC R23, c[0x0][0x638] ;  /* 0x00018e00ff177b82 */ /* 0x000e220000000800 */
[----:B------:R-:W-:-:S07]  /*ed60*/  LOP3.LUT R19, RZ, R5, RZ, 0x33, !PT ;  /* 0x00000005ff137212 */ /* 0x000fce00078e33ff */
[----:B------:R-:W0:Y:S01]  /*ed70*/  LDC R24, c[0x0][0x610] ;  /* 0x00018400ff187b82 */ /* 0x000e220000000800 */
[----:B--2---:R-:W-:Y:S05]  /*ed80*/  @!P1 BRA `(.L_x_300) ;  /* 0x0000000000289947 */ /* 0x004fea0003800000 */
[----:B------:R-:W2:Y:S02]  /*ed90*/  LDC R7, c[0x0][0x64c] ;  /* 0x00019300ff077b82 */ /* 0x000ea40000000800 */
[----:B--2---:R-:W-:-:S05]  /*eda0*/  IADD3 R7, P1, R12, R7, RZ ;  /* 0x000000070c077210 */ /* 0x004fca0007f3e0ff */
        /* <DEDUP_REMOVED lines=8> */
.L_x_300:
[----:B---3--:R-:W-:Y:S01]  /*ee30*/  SHF.R.U64 R0, R2, R22, R3 ;  /* 0x0000001602007219 */ /* 0x008fe20000001203 */
[----:B0-----:R-:W-:Y:S01]  /*ee40*/  VIADD R7, R14, 0xffffffff ;  /* 0xffffffff0e077836 */ /* 0x001fe20000000000 */
[----:B------:R-:W-:Y:S01]  /*ee50*/  LOP3.LUT R5, R8, R19, RZ, 0xc0, !PT ;  /* 0x0000001308057212 */ /* 0x000fe200078ec0ff */
[----:B------:R-:W-:Y:S02]  /*ee60*/  IMAD.MOV R13, RZ, RZ, -R13 ;  /* 0x000000ffff0d7224 */ /* 0x000fe400078e0a0d */
[----:B------:R-:W-:Y:S02]  /*ee70*/  IMAD.MOV R3, RZ, RZ, -R0 ;  /* 0x000000ffff037224 */ /* 0x000fe400078e0a00 */
[----:B------:R-:W-:Y:S01]  /*ee80*/  IMAD R2, R18, R0, R5 ;  /* 0x0000000012027224 */ /* 0x000fe200078e0205 */
[----:B------:R-:W-:Y:S01]  /*ee90*/  LOP3.LUT R5, R10, R7, RZ, 0xc0, !PT ;  /* 0x000000070a057212 */ /* 0x000fe200078ec0ff */
[----:B------:R-:W-:Y:S02]  /*eea0*/  @P3 IMAD R17, R15, R13, R16 ;  /* 0x0000000d0f113224 */ /* 0x000fe400078e0210 */
[----:B------:R-:W-:-:S02]  /*eeb0*/  IMAD R0, R3, R23, R12 ;  /* 0x0000001703007224 */ /* 0x000fc400078e020c */
[----:B------:R-:W-:Y:S02]  /*eec0*/  IMAD.MOV.U32 R4, RZ, RZ, 0x1 ;  /* 0x00000001ff047424 */ /* 0x000fe400078e00ff */
[----:B------:R-:W-:Y:S02]  /*eed0*/  IMAD R2, R2, R24, R17 ;  /* 0x0000001802027224 */ /* 0x000fe400078e0211 */
[----:B------:R-:W-:Y:S01]  /*eee0*/  IMAD R3, R0, R14, R5 ;  /* 0x0000000e00037224 */ /* 0x000fe200078e0205 */
[----:B------:R-:W-:-:S04]  /*eef0*/  PRMT R0, R4, 0x7610, R0 ;  /* 0x0000761004007816 */ /* 0x000fc80000000000 */
[----:B------:R-:W-:Y:S02]  /*ef00*/  SEL R4, R3, R2, !P3 ;  /* 0x0000000203047207 */ /* 0x000fe40005800000 */
[----:B------:R-:W-:-:S03]  /*ef10*/  SEL R2, R2, R3, !P3 ;  /* 0x0000000302027207 */ /* 0x000fc60005800000 */
[----:B------:R2:W-:Y:S04]  /*ef20*/  STL [R1+0x8c], R4 ;  /* 0x00008c0401007387 */ /* 0x0005e80000100800 */
[----:B------:R2:W-:Y:S04]  /*ef30*/  STL [R1+0x78], R11 ;  /* 0x0000780b01007387 */ /* 0x0005e80000100800 */
[----:B------:R2:W-:Y:S02]  /*ef40*/  STL [R1+0x88], R2 ;  /* 0x0000880201007387 */ /* 0x0005e40000100800 */
.L_x_298:
[----:B------:R-:W-:Y:S01]  /*ef50*/  LOP3.LUT P1, RZ, R0, 0xff, RZ, 0xc0, !PT ;  /* 0x000000ff00ff7812 */ /* 0x000fe2000782c0ff */
[----:B------:R-:W-:-:S12]  /*ef60*/  ULOP3.LUT UR30, UR30, 0x1, URZ, 0x3c, !UPT ;  /* 0x000000011e1e7892 */ /* 0x000fd8000f8e3c3f */
[----:B------:R-:W-:Y:S05]  /*ef70*/  @P1 BRA `(.L_x_301) ;  /* 0xffffff2400f01947 */ /* 0x000fea000383ffff */
[----:B------:R-:W-:Y:S05]  /*ef80*/  EXIT ;  /* 0x000000000000794d */ /* 0x000fea0003800000 */
.L_x_17:
[----:B------:R-:W-:-:S08]  /*ef90*/  ISETP.NE.AND P0, PT, RZ, UR6, PT ;  /* 0x00000006ff007c0c */ /* 0x000fd0000bf05270 */
[----:B0123--:R-:W0:-:S00]  /*efa0*/  USETMAXREG.DEALLOC.CTAPOOL 0x28 ;  /* 0x00000028000079c8 */ /* 0x00fe0000080e0500 */
[----:B------:R-:W-:Y:S05]  /*efb0*/  @P0 EXIT ;  /* 0x000000000000094d */ /* 0x000fea0003800000 */
[----:B0-----:R-:W-:Y:S01]  /*efc0*/  LOP3.LUT P0, RZ, R0, 0xff, RZ, 0xc0, !PT ;  /* 0x000000ff00ff7812 */ /* 0x001fe2000780c0ff */
[----:B------:R-:W-:Y:S02]  /*efd0*/  IMAD.MOV.U32 R0, RZ, RZ, 0x1 ;  /* 0x00000001ff007424 */ /* 0x000fe400078e00ff */
[----:B------:R-:W-:-:S10]  /*efe0*/  IMAD.MOV.U32 R9, RZ, RZ, RZ ;  /* 0x000000ffff097224 */ /* 0x000fd400078e00ff */
[----:B------:R-:W-:Y:S05]  /*eff0*/  @!P0 BRA `(.L_x_302) ;  /* 0x0000000c00608947 */ /* 0x000fea0003800000 */
[----:B------:R-:W0:Y:S01]  /*f000*/  S2UR UR8, SR_CgaCtaId ;  /* 0x00000000000879c3 */ /* 0x000e220000008800 */
[----:B------:R-:W-:Y:S01]  /*f010*/  LOP3.LUT P0, RZ, R2, 0x1f, RZ, 0xc0, !PT ;  /* 0x0000001f02ff7812 */ /* 0x000fe2000780c0ff */
[----:B------:R-:W-:Y:S01]  /*f020*/  ULDC UR5, c[0x0][0x658] ;  /* 0x0001960000057ab9 */ /* 0x000fe20000000800 */
[----:B------:R-:W-:Y:S01]  /*f030*/  UMOV UR6, 0xffffffff ;  /* 0xffffffff00067882 */ /* 0x000fe20000000000 */
[----:B------:R-:W-:Y:S01]  /*f040*/  BSSY B0, `(.L_x_302) ;  /* 0x00000d3000007945 */ /* 0x000fe20003800000 */
[----:B------:R-:W-:Y:S01]  /*f050*/  USHF.L.U32 UR6, UR6, UR5, URZ ;  /* 0x0000000506067299 */ /* 0x000fe2000800063f */
[C---:B------:R-:W-:Y:S01]  /*f060*/  ISETP.NE.AND P2, PT, R3.reuse, RZ, PT ;  /* 0x000000ff0300720c */ /* 0x040fe20003f45270 */
[----:B------:R-:W-:Y:S01]  /*f070*/  IMAD.MOV.U32 R10, RZ, RZ, 0x1 ;  /* 0x00000001ff0a7424 */ /* 0x000fe200078e00ff */
[----:B------:R-:W-:Y:S01]  /*f080*/  ISETP.NE.OR P0, PT, R3, RZ, !P0 ;  /* 0x000000ff0300720c */ /* 0x000fe20004705670 */
[----:B------:R-:W-:Y:S01]  /*f090*/  IMAD.MOV.U32 R0, RZ, RZ, 0x1 ;  /* 0x00000001ff007424 */ /* 0x000fe200078e00ff */
[----:B------:R-:W-:Y:S01]  /*f0a0*/  ULDC UR4, c[0x0][0x600] ;  /* 0x0001800000047ab9 */ /* 0x000fe20000000800 */
[----:B------:R-:W-:Y:S01]  /*f0b0*/  IMAD.MOV.U32 R9, RZ, RZ, RZ ;  /* 0x000000ffff097224 */ /* 0x000fe200078e00ff */
[----:B------:R-:W-:Y:S01]  /*f0c0*/  UMOV UR7, 0x1 ;  /* 0x0000000100077882 */ /* 0x000fe20000000000 */
[----:B------:R-:W-:-:S02]  /*f0d0*/  UIADD3 UR28, UR14, 0x1, URZ ;  /* 0x000000010e1c7890 */ /* 0x000fc4000fffe03f */
[----:B------:R-:W-:Y:S02]  /*f0e0*/  ULOP3.LUT UR25, UR13, 0x2, URZ, 0xfc, !UPT ;  /* 0x000000020d197892 */ /* 0x000fe4000f8efc3f */
[----:B------:R-:W-:Y:S02]  /*f0f0*/  UIADD3 UR4, UR4, -0x1, URZ ;  /* 0xffffffff04047890 */ /* 0x000fe4000fffe03f */
[----:B------:R-:W-:Y:S02]  /*f100*/  USHF.L.U32 UR22, UR7, UR5, URZ ;  /* 0x0000000507167299 */ /* 0x000fe4000800063f */
[----:B------:R-:W-:Y:S01]  /*f110*/  ULOP3.LUT UR19, URZ, UR6, URZ, 0x33, !UPT ;  /* 0x000000063f137292 */ /* 0x000fe2000f8e333f */
[----:B------:R-:W-:Y:S01]  /*f120*/  ULDC.64 UR26, c[0x0][0x198] ;  /* 0x00006600001a7ab9 */ /* 0x000fe20000000a00 */
[----:B0-----:R-:W-:-:S10]  /*f130*/  IMAD.U32 R8, RZ, RZ, UR8 ;  /* 0x00000008ff087e24 */ /* 0x001fd4000f8e00ff */
.L_x_314:
[----:B------:R-:W-:-:S03]  /*f140*/  UMOV UR5, 0xffffffff ;  /* 0xffffffff00057882 */ /* 0x000fc60000000000 */
[----:B01----:R-:W-:Y:S05]  /*f150*/  BRA.DIV UR5, `(.L_x_303) ;  /* 0x0000001205587947 */ /* 0x003fea000b800000 */
[----:B------:R-:W-:-:S13]  /*f160*/  ELECT P1, URZ, PT ;  /* 0x00000000003f782f */ /* 0x000fda0003820000 */
.L_x_328:
[----:B------:R-:W0:Y:S01]  /*f170*/  LDC R2, c[0x0][0x28c] ;  /* 0x0000a300ff027b82 */ /* 0x000e220000000800 */
[----:B------:R-:W-:Y:S01]  /*f180*/  BSSY B1, `(.L_x_304) ;  /* 0x000003f000017945 */ /* 0x000fe20003800000 */
[----:B0-----:R-:W-:-:S13]  /*f190*/  ISETP.LT.OR P1, PT, R2, 0x1, !P1 ;  /* 0x000000010200780c */ /* 0x001fda0004f21670 */
[----:B------:R-:W-:Y:S05]  /*f1a0*/  @P1 BRA `(.L_x_305) ;  /* 0x0000000000f01947 */ /* 0x000fea0003800000 */
[----:B------:R-:W2:Y:S04]  /*f1b0*/  LDL.LU R4, [R1+0x88] ;  /* 0x0000880001047983 */ /* 0x000ea80000300800 */
[----:B------:R-:W3:Y:S01]  /*f1c0*/  LDL.LU R3, [R1+0x8c] ;  /* 0x00008c0001037983 */ /* 0x000ee20000300800 */
[----:B------:R-:W-:Y:S02]  /*f1d0*/  IMAD.MOV.U32 R13, RZ, RZ, RZ ;  /* 0x000000ffff0d7224 */ /* 0x000fe400078e00ff */
[----:B------:R-:W-:Y:S02]  /*f1e0*/  IMAD.U32 R14, RZ, RZ, UR28 ;  /* 0x0000001cff0e7e24 */ /* 0x000fe4000f8e00ff */
[----:B------:R-:W-:Y:S02]  /*f1f0*/  IMAD.MOV.U32 R2, RZ, RZ, R0 ;  /* 0x000000ffff027224 */ /* 0x000fe400078e0000 */
[----:B--2---:R-:W-:-:S02]  /*f200*/  IMAD R8, R4, 0x2, R8 ;  /* 0x0000000204087824 */ /* 0x004fc400078e0208 */
[----:B---3--:R-:W-:Y:S02]  /*f210*/  IMAD.SHL.U32 R7, R3, 0x100, RZ ;  /* 0x0000010003077824 */ /* 0x008fe400078e00ff */
[----:B------:R-:W-:Y:S02]  /*f220*/  IMAD.MOV.U32 R3, RZ, RZ, R9 ;  /* 0x000000ffff037224 */ /* 0x000fe400078e0009 */
[----:B------:R-:W-:-:S07]  /*f230*/  IMAD.SHL.U32 R6, R8, 0x20, RZ ;  /* 0x0000002008067824 */ /* 0x000fce00078e00ff */
.L_x_309:
[----:B------:R-:W0:Y:S01]  /*f240*/  S2UR UR5, SR_CgaCtaId ;  /* 0x00000000000579c3 */ /* 0x000e220000008800 */
[----:B------:R-:W-:Y:S02]  /*f250*/  MOV R5, 0x400 ;  /* 0x0000040000057802 */ /* 0x000fe40000000f00 */
[----:B------:R-:W-:Y:S01]  /*f260*/  SHF.L.U32 R4, R2, 0x1f, RZ ;  /* 0x0000001f02047819 */ /* 0x000fe200000006ff */
[----:B0-----:R-:W-:-:S05]  /*f270*/  IMAD.U32 R8, RZ, RZ, UR5 ;  /* 0x00000005ff087e24 */ /* 0x001fca000f8e00ff */
[----:B------:R-:W-:Y:S02]  /*f280*/  LEA R12, R8, R5, 0x18 ;  /* 0x00000005080c7211 */ /* 0x000fe400078ec0ff */
[----:B------:R-:W0:Y:S03]  /*f290*/  @!P2 LDC R5, c[0x0][0x500] ;  /* 0x00014000ff05ab82 */ /* 0x000e260000000800 */
[----:B------:R-:W-:-:S04]  /*f2a0*/  IMAD R11, R3, 0x8, R12 ;  /* 0x00000008030b7824 */ /* 0x000fc800078e020c */
[----:B------:R-:W1:Y:S02]  /*f2b0*/  SYNCS.PHASECHK.TRANS64.TRYWAIT P1, [R11+URZ+0x28], R4 ;  /* 0x000028040b0075a7 */ /* 0x000e64000802017f */
[----:B-1----:R-:W-:Y:S05]  /*f2c0*/  @!P1 BRA `(.L_x_306) ;  /* 0x00000010001c9947 */ /* 0x002fea0003800000 */
.L_x_329:
[----:B------:R-:W-:Y:S01]  /*f2d0*/  UPRMT UR5, UR25, 0x9910, URZ ;  /* 0x0000991019057896 */ /* 0x000fe2000800003f */
[----:B0-----:R0:W-:Y:S03]  /*f2e0*/  @!P2 SYNCS.ARRIVE.TRANS64 RZ, [R11+URZ], R5 ;  /* 0x000000050bffa9a7 */ /* 0x0011e6000800003f */
[----:B------:R-:W-:-:S06]  /*f2f0*/  UISETP.NE.AND UP0, UPT, UR5, 0x2, UPT ;  /* 0x000000020500788c */ /* 0x000fcc000bf05270 */
[----:B------:R-:W-:-:S13]  /*f300*/  PLOP3.LUT P1, PT, PT, PT, UP0, 0x80, 0x0 ;  /* 0x000000000000781c */ /* 0x000fda0003f2f008 */
[----:B0-----:R-:W-:Y:S05]  /*f310*/  @P1 BRA `(.L_x_307) ;  /* 0x0000000000041947 */ /* 0x001fea0003800000 */
[----:B------:R-:W-:Y:S01]  /*f320*/  BPT.TRAP 0x1 ;  /* 0x000000040000795c */ /* 0x000fe20000300000 */
.L_x_307:
[----:B------:R-:W-:Y:S05]  /*f330*/  @P0 BRA `(.L_x_308) ;  /* 0x0000000000040947 */ /* 0x000fea0003800000 */
[----:B------:R-:W-:Y:S01]  /*f340*/  BPT.TRAP 0x1 ;  /* 0x000000040000795c */ /* 0x000fe20000300000 */
.L_x_308:
[----:B------:R-:W2:Y:S01]  /*f350*/  LDL R5, [R1+0x78] ;  /* 0x0000780001057983 */ /* 0x000ea20000100800 */
[----:B-1----:R-:W-:Y:S01]  /*f360*/  IMAD R4, R3, 0x2, R8 ;  /* 0x0000000203047824 */ /* 0x002fe200078e0208 */
[----:B------:R-:W-:Y:S01]  /*f370*/  R2UR UR9, R11 ;  /* 0x000000000b0972ca */ /* 0x000fe200000e0000 */
[----:B------:R-:W-:Y:S01]  /*f380*/  VIADD R14, R14, 0xffffffff ;  /* 0xffffffff0e0e7836 */ /* 0x000fe20000000000 */
[----:B------:R-:W-:Y:S01]  /*f390*/  UIADD3 UR6, UP0, UR26, 0xf0, URZ ;  /* 0x000000f01a067890 */ /* 0x000fe2000ff1e03f */
[--C-:B------:R-:W-:Y:S01]  /*f3a0*/  IMAD.U32 R4, R4, 0x400, R12.reuse ;  /* 0x0000040004047824 */ /* 0x100fe200078e000c */
[----:B------:R-:W-:Y:S01]  /*f3b0*/  R2UR UR11, R6 ;  /* 0x00000000060b72ca */ /* 0x000fe200000e0000 */
[----:B------:R-:W-:Y:S01]  /*f3c0*/  IMAD R12, R3, 0x2000, R12 ;  /* 0x00002000030c7824 */ /* 0x000fe200078e020c */
[----:B------:R-:W-:Y:S01]  /*f3d0*/  R2UR UR10, R13 ;  /* 0x000000000d0a72ca */ /* 0x000fe200000e0000 */
[----:B------:R-:W-:Y:S01]  /*f3e0*/  UIADD3 UR30, UP1, UR26, 0x1f0, URZ ;  /* 0x000001f01a1e7890 */ /* 0x000fe2000ff3e03f */
[----:B------:R-:W-:Y:S01]  /*f3f0*/  R2UR UR5, R4 ;  /* 0x00000000040572ca */ /* 0x000fe200000e0000 */
[----:B------:R-:W-:Y:S01]  /*f400*/  UIADD3.X UR7, URZ, UR27, URZ, UP0, !UPT ;  /* 0x0000001b3f077290 */ /* 0x000fe200087fe43f */
[----:B------:R-:W-:Y:S01]  /*f410*/  R2UR UR8, R12 ;  /* 0x000000000c0872ca */ /* 0x000fe200000e0000 */
[----:B------:R-:W-:Y:S01]  /*f420*/  VIADD R3, R3, 0x1 ;  /* 0x0000000103037836 */ /* 0x000fe20000000000 */
[----:B------:R-:W-:Y:S01]  /*f430*/  R2UR UR23, R7 ;  /* 0x00000000071772ca */ /* 0x000fe200000e0000 */
[----:B------:R-:W-:Y:S01]  /*f440*/  UIADD3.X UR31, URZ, UR27, URZ, UP1, !UPT ;  /* 0x0000001b3f1f7290 */ /* 0x000fe20008ffe43f */
[----:B------:R-:W-:Y:S01]  /*f450*/  ISETP.GT.AND P4, PT, R14, 0x1, PT ;  /* 0x000000010e00780c */ /* 0x000fe20003f84270 */
[----:B------:R-:W-:Y:S01]  /*f460*/  UMOV UR24, 0x30000 ;  /* 0x0003000000187882 */ /* 0x000fe20000000000 */
[----:B------:R-:W-:Y:S01]  /*f470*/  UMOV UR16, 0x0 ;  /* 0x0000000000107882 */ /* 0x000fe20000000000 */
[----:B------:R-:W-:Y:S01]  /*f480*/  UMOV UR17, 0x10000000 ;  /* 0x1000000000117882 */ /* 0x000fe20000000000 */
[----:B------:R-:W-:Y:S01]  /*f490*/  ISETP.NE.AND P1, PT, R3, 0x5, PT ;  /* 0x000000050300780c */ /* 0x000fe20003f25270 */
[----:B------:R-:W-:-:S02]  /*f4a0*/  VIADD R13, R13, 0x20 ;  /* 0x000000200d0d7836 */ /* 0x000fc40000000000 */
[----:B------:R-:W-:Y:S01]  /*f4b0*/  UIADD3 UR5, UR5, 0x180, URZ ;  /* 0x0000018005057890 */ /* 0x000fe2000fffe03f */
[----:B------:R-:W-:Y:S01]  /*f4c0*/  SEL R3, R3, RZ, P1 ;  /* 0x000000ff03037207 */ /* 0x000fe20000800000 */
[----:B------:R-:W-:-:S05]  /*f4d0*/  UIADD3 UR18, UR8, 0x2980, URZ ;  /* 0x0000298008127890 */ /* 0x000fca000fffe03f */
[----:B------:R-:W-:Y:S01]  /*f4e0*/  UMOV UR8, UR5 ;  /* 0x0000000500087c82 */ /* 0x000fe20008000000 */
[----:B--2---:R-:W-:Y:S02]  /*f4f0*/  R2UR UR12, R5 ;  /* 0x00000000050c72ca */ /* 0x004fe400000e0000 */
[----:B------:R-:W-:-:S04]  /*f500*/  SEL R5, RZ, 0x1, P1 ;  /* 0x00000001ff057807 */ /* 0x000fc80000800000 */
[----:B------:R-:W-:-:S07]  /*f510*/  LOP3.LUT R2, R2, R5, RZ, 0x3c, !PT ;  /* 0x0000000502027212 */ /* 0x000fce00078e3cff */
[----:B------:R0:W-:Y:S02]  /*f520*/  UTMALDG.3D.MULTICAST [UR8], [UR6], UR24, desc[UR16] ;  /* 0x00001008060073b4 */ /* 0x0001e40008011818 */
[----:B0-----:R-:W-:Y:S01]  /*f530*/  UMOV UR8, UR18 ;  /* 0x0000001200087c82 */ /* 0x001fe20008000000 */
[----:B------:R-:W-:Y:S02]  /*f540*/  UMOV UR11, UR23 ;  /* 0x00000017000b7c82 */ /* 0x000fe40008000000 */
[----:B------:R0:W-:Y:S02]  /*f550*/  UTMALDG.3D [UR8], [UR30], desc[UR16] ;  /* 0x000010081e0075b4 */ /* 0x0001e40008011000 */
[----:B0-----:R-:W-:Y:S05]  /*f560*/  @P4 BRA `(.L_x_309) ;  /* 0xfffffffc00344947 */ /* 0x001fea000383ffff */
.L_x_305:
[----:B------:R-:W-:Y:S05]  /*f570*/  BSYNC B1 ;  /* 0x0000000000017941 */ /* 0x000fea0003800000 */
.L_x_304:
[----:B------:R-:W2:Y:S01]  /*f580*/  LDL.LU R16, [R1+0x80] ;  /* 0x0000800001107983 */ /* 0x000ea20000300800 */
[----:B------:R-:W-:Y:S01]  /*f590*/  LOP3.LUT P5, RZ, R10, 0xff, RZ, 0xc0, !PT ;  /* 0x000000ff0aff7812 */ /* 0x000fe200078ac0ff */
[----:B------:R-:W-:Y:S01]  /*f5a0*/  VIADD R4, R9, UR14 ;  /* 0x0000000e09047c36 */ /* 0x000fe20008000000 */
[----:B------:R-:W-:Y:S01]  /*f5b0*/  UISETP.GE.U32.AND UP0, UPT, UR14, 0x5, UPT ;  /* 0x000000050e00788c */ /* 0x000fe2000bf06070 */
[----:B------:R-:W3:Y:S01]  /*f5c0*/  LDL.LU R15, [R1+0x84] ;  /* 0x00008400010f7983 */ /* 0x000ee20000300800 */
[----:B------:R-:W-:Y:S01]  /*f5d0*/  IMAD.U32 R6, RZ, RZ, UR14 ;  /* 0x0000000eff067e24 */ /* 0x000fe2000f8e00ff */
[----:B------:R-:W-:Y:S01]  /*f5e0*/  ULDC.64 UR6, c[0x0][0x650] ;  /* 0x0001940000067ab9 */ /* 0x000fe20000000a00 */
[----:B------:R-:W-:Y:S01]  /*f5f0*/  ISETP.GT.U32.AND P1, PT, R4, 0x4, PT ;  /* 0x000000040400780c */ /* 0x000fe20003f24070 */
[----:B------:R-:W-:Y:S01]  /*f600*/  BSSY B1, `(.L_x_310) ;  /* 0x0000074000017945 */ /* 0x000fe20003800000 */
[----:B------:R-:W-:Y:S02]  /*f610*/  PLOP3.LUT P4, PT, PT, PT, UP0, 0x80, 0x0 ;  /* 0x000000000000781c */ /* 0x000fe40003f8f008 */
[----:B------:R-:W-:-:S02]  /*f620*/  ISETP.LT.U32.AND P1, PT, R6, 0x5, P1 ;  /* 0x000000050600780c */ /* 0x000fc40000f21070 */
[----:B------:R-:W-:Y:S01]  /*f630*/  PRMT R10, RZ, 0x7610, R10 ;  /* 0x00007610ff0a7816 */ /* 0x000fe2000000000a */
[----:B------:R-:W0:Y:S01]  /*f640*/  @P5 S2R R8, SR_CgaCtaId ;  /* 0x0000000000085919 */ /* 0x000e220000008800 */
[----:B------:R-:W-:-:S04]  /*f650*/  @P5 MOV R3, 0x400 ;  /* 0x0000040000035802 */ /* 0x000fc80000000f00 */
[----:B0-----:R-:W-:Y:S01]  /*f660*/  @P5 LEA R5, R8, R3, 0x18 ;  /* 0x0000000308055211 */ /* 0x001fe200078ec0ff */
[----:B------:R-:W-:-:S03]  /*f670*/  IMAD.WIDE.U32 R2, R4, -0x33333333, RZ ;  /* 0xcccccccd04027825 */ /* 0x000fc600078e00ff */
[----:B------:R0:W-:Y:S01]  /*f680*/  @P5 SYNCS.ARRIVE.TRANS64.A1T0 RZ, [R5+URZ+0x88], RZ ;  /* 0x000088ff05ff59a7 */ /* 0x0001e2000810003f */
[----:B------:R-:W-:Y:S02]  /*f690*/  PRMT R2, RZ, 0x7610, R2 ;  /* 0x00007610ff027816 */ /* 0x000fe40000000002 */
[----:B0-----:R-:W-:Y:S02]  /*f6a0*/  SHF.R.U32.HI R5, RZ, 0x2, R3 ;  /* 0x00000002ff057819 */ /* 0x001fe40000011603 */
[----:B------:R-:W-:-:S03]  /*f6b0*/  SEL R3, RZ, 0x1, !P1 ;  /* 0x00000001ff037807 */ /* 0x000fc60004800000 */
[----:B------:R-:W-:Y:S01]  /*f6c0*/  IMAD R9, R5, -0x5, R4 ;  /* 0xfffffffb05097824 */ /* 0x000fe200078e0204 */
[----:B------:R-:W-:Y:S01]  /*f6d0*/  LOP3.LUT R0, R0, R3, RZ, 0x3c, !PT ;  /* 0x0000000300007212 */ /* 0x000fe200078e3cff */
[----:B------:R-:W-:Y:S02]  /*f6e0*/  IMAD.MOV.U32 R4, RZ, RZ, -0x1 ;  /* 0xffffffffff047424 */ /* 0x000fe400078e00ff */
[----:B------:R-:W-:Y:S01]  /*f6f0*/  IMAD.MOV.U32 R3, RZ, RZ, -0x1 ;  /* 0xffffffffff037424 */ /* 0x000fe200078e00ff */
[----:B------:R-:W-:Y:S01]  /*f700*/  @P4 LOP3.LUT R0, R0, 0x1, R5, 0x78, !PT ;  /* 0x0000000100004812 */ /* 0x000fe200078e7805 */
[----:B------:R-:W-:Y:S01]  /*f710*/  IMAD.MOV.U32 R5, RZ, RZ, -0x1 ;  /* 0xffffffffff057424 */ /* 0x000fe200078e00ff */
[----:B---3--:R-:W-:-:S04]  /*f720*/  IADD3 R15, P5, R15, UR20, RZ ;  /* 0x000000140f0f7c10 */ /* 0x008fc8000ffbe0ff */
[----:B--2---:R-:W-:Y:S01]  /*f730*/  IADD3.X R16, R16, UR15, RZ, P5, !PT ;  /* 0x0000000f10107c10 */ /* 0x004fe2000affe4ff */
[----:B------:R0:W-:Y:S01]  /*f740*/  STL [R1+0x84], R15 ;  /* 0x0000840f01007387 */ /* 0x0001e20000100800 */
[----:B------:R-:W-:-:S03]  /*f750*/  ISETP.GE.U32.AND P1, PT, R15, UR6, PT ;  /* 0x000000060f007c0c */ /* 0x000fc6000bf26070 */
[----:B------:R0:W-:Y:S01]  /*f760*/  STL [R1+0x80], R16 ;  /* 0x0000801001007387 */ /* 0x0001e20000100800 */
[----:B------:R-:W-:-:S03]  /*f770*/  ISETP.GE.U32.AND.EX P1, PT, R16, UR7, PT, P1 ;  /* 0x0000000710007c0c */ /* 0x000fc6000bf26110 */
[----:B------:R0:W-:Y:S04]  /*f780*/  STL [R1+0x88], R5 ;  /* 0x0000880501007387 */ /* 0x0001e80000100800 */
[----:B------:R0:W-:Y:S04]  /*f790*/  STL [R1+0x8c], R4 ;  /* 0x00008c0401007387 */ /* 0x0001e80000100800 */
[----:B------:R0:W-:Y:S02]  /*f7a0*/  STL [R1+0x78], R3 ;  /* 0x0000780301007387 */ /* 0x0001e40000100800 */
[----:B------:R-:W-:Y:S05]  /*f7b0*/  @P1 BRA `(.L_x_311) ;  /* 0x0000000400601947 */ /* 0x000fea0003800000 */
[----:B------:R-:W-:Y:S01]  /*f7c0*/  ULDC.64 UR6, c[0x0][0x628] ;  /* 0x00018a0000067ab9 */ /* 0x000fe20000000a00 */
[----:B------:R-:W1:Y:S01]  /*f7d0*/  S2R R12, SR_CTAID.X ;  /* 0x00000000000c7919 */ /* 0x000e620000002500 */
[----:B------:R-:W-:Y:S01]  /*f7e0*/  ISETP.NE.U32.AND P1, PT, RZ, UR6, PT ;  /* 0x00000006ff007c0c */ /* 0x000fe2000bf25070 */
[----:B------:R-:W-:Y:S01]  /*f7f0*/  ULDC UR8, c[0x0][0x630] ;  /* 0x00018c0000087ab9 */ /* 0x000fe20000000800 */
[----:B------:R-:W-:Y:S01]  /*f800*/  IMAD.MOV.U32 R2, RZ, RZ, R15 ;  /* 0x000000ffff027224 */ /* 0x000fe200078e000f */
[----:B------:R-:W2:Y:S01]  /*f810*/  S2R R11, SR_CTAID.Y ;  /* 0x00000000000b7919 */ /* 0x000ea20000002600 */
[----:B------:R-:W-:Y:S01]  /*f820*/  ISETP.NE.AND.EX P1, PT, RZ, UR7, PT, P1 ;  /* 0x00000007ff007c0c */ /* 0x000fe2000bf25310 */
[----:B0-----:R-:W-:-:S12]  /*f830*/  IMAD.MOV.U32 R3, RZ, RZ, R16 ;  /* 0x000000ffff037224 */ /* 0x001fd800078e0010 */
[----:B------:R-:W-:Y:S05]  /*f840*/  @!P1 BRA `(.L_x_312) ;  /* 0x0000000000289947 */ /* 0x000fea0003800000 */
[----:B------:R-:W-:Y:S02]  /*f850*/  ULDC UR5, c[0x0][0x634] ;  /* 0x00018d0000057ab9 */ /* 0x000fe40000000800 */
[----:B------:R-:W-:-:S05]  /*f860*/  IADD3 R7, P1, R15, UR5, RZ ;  /* 0x000000050f077c10 */ /* 0x000fca000ff3e0ff */
[----:B------:R-:W-:-:S04]  /*f870*/  IMAD.X R13, RZ, RZ, R16, P1 ;  /* 0x000000ffff0d7224 */ /* 0x000fc800008e0610 */
[----:B------:R-:W-:-:S04]  /*f880*/  IMAD.WIDE.U32 R4, R13, UR6, RZ ;  /* 0x000000060d047c25 */ /* 0x000fc8000f8e00ff */
[----:B------:R-:W-:-:S04]  /*f890*/  IMAD.WIDE.U32 R4, P1, R7, UR7, R4 ;  /* 0x0000000707047c25 */ /* 0x000fc8000f820004 */
[----:B------:R-:W-:-:S04]  /*f8a0*/  IMAD.WIDE.U32 R6, R7, UR6, RZ ;  /* 0x0000000607067c25 */ /* 0x000fc8000f8e00ff */
[----:B------:R-:W-:Y:S01]  /*f8b0*/  IMAD.X R3, RZ, RZ, RZ, P1 ;  /* 0x000000ffff037224 */ /* 0x000fe200008e06ff */
[----:B------:R-:W-:Y:S01]  /*f8c0*/  IADD3 RZ, P1, R7, R4, RZ ;  /* 0x0000000407ff7210 */ /* 0x000fe20007f3e0ff */
[----:B------:R-:W-:-:S04]  /*f8d0*/  IMAD.MOV.U32 R2, RZ, RZ, R5 ;  /* 0x000000ffff027224 */ /* 0x000fc800078e0005 */
[----:B------:R-:W-:-:S08]  /*f8e0*/  IMAD.WIDE.U32.X R2, R13, UR7, R2, P1 ;  /* 0x000000070d027c25 */ /* 0x000fd000088e0402 */
.L_x_312:
[--C-:B------:R-:W-:Y:S01]  /*f8f0*/  SHF.R.U64 R6, R2, UR8, R3.reuse ;  /* 0x0000000802067c19 */ /* 0x100fe20008001203 */
[----:B------:R-:W-:Y:S01]  /*f900*/  ULDC.64 UR6, c[0x0][0x620] ;  /* 0x0001880000067ab9 */ /* 0x000fe20000000a00 */
[----:B------:R-:W-:Y:S01]  /*f910*/  SHF.R.U32.HI R2, RZ, UR8, R3 ;  /* 0x00000008ff027c19 */ /* 0x000fe20008011603 */
[----:B------:R-:W-:Y:S01]  /*f920*/  IMAD.MOV.U32 R3, RZ, RZ, R16 ;  /* 0x000000ffff037224 */ /* 0x000fe200078e0010 */
[----:B------:R-:W-:Y:S01]  /*f930*/  IADD3 R5, P1, RZ, -R6, RZ ;  /* 0x80000006ff057210 */ /* 0x000fe20007f3e0ff */
[----:B------:R-:W-:Y:S01]  /*f940*/  ULDC UR5, c[0x0][0x150] ;  /* 0x0000540000057ab9 */ /* 0x000fe20000000800 */
[----:B-1----:R-:W-:Y:S01]  /*f950*/  I2FP.F32.U32 R7, R12 ;  /* 0x0000000c00077245 */ /* 0x002fe20000201000 */
[----:B------:R-:W0:Y:S01]  /*f960*/  LDC R17, c[0x0][0x144] ;  /* 0x00005100ff117b82 */ /* 0x000e220000000800 */
[----:B------:R-:W-:Y:S01]  /*f970*/  ULDC.64 UR8, c[0x0][0x640] ;  /* 0x0001900000087ab9 */ /* 0x000fe20000000a00 */
[----:B------:R-:W-:Y:S01]  /*f980*/  IMAD.X R2, RZ, RZ, ~R2, P1 ;  /* 0x000000ffff027224 */ /* 0x000fe200008e0e02 */
[----:B------:R-:W-:-:S03]  /*f990*/  ISETP.NE.U32.AND P1, PT, RZ, UR8, PT ;  /* 0x00000008ff007c0c */ /* 0x000fc6000bf25070 */
[----:B------:R-:W-:Y:S01]  /*f9a0*/  IMAD R4, R2, UR6, RZ ;  /* 0x0000000602047c24 */ /* 0x000fe2000f8e02ff */
[----:B------:R-:W-:Y:S01]  /*f9b0*/  ISETP.NE.AND.EX P1, PT, RZ, UR9, PT, P1 ;  /* 0x00000009ff007c0c */ /* 0x000fe2000bf25310 */
[----:B------:R-:W-:Y:S01]  /*f9c0*/  IMAD.MOV.U32 R2, RZ, RZ, R15 ;  /* 0x000000ffff027224 */ /* 0x000fe200078e000f */
[----:B------:R-:W1:Y:S03]  /*f9d0*/  LDC R14, c[0x0][0x148] ;  /* 0x00005200ff0e7b82 */ /* 0x000e660000000800 */
[----:B------:R-:W-:Y:S01]  /*f9e0*/  IMAD.WIDE.U32 R2, R5, UR6, R2 ;  /* 0x0000000605027c25 */ /* 0x000fe2000f8e0002 */
[----:B------:R-:W-:-:S03]  /*f9f0*/  ULDC UR6, c[0x0][0x154] ;  /* 0x0000550000067ab9 */ /* 0x000fc60000000800 */
[----:B------:R-:W-:Y:S02]  /*fa00*/  IMAD R5, R5, UR7, R4 ;  /* 0x0000000705057c24 */ /* 0x000fe4000f8e0204 */
[----:B------:R-:W-:Y:S01]  /*fa10*/  FMUL R4, R7, UR5 ;  /* 0x0000000507047c20 */ /* 0x000fe20008400000 */
[----:B------:R-:W-:Y:S01]  /*fa20*/  ULDC UR5, c[0x0][0x618] ;  /* 0x0001860000057ab9 */ /* 0x000fe20000000800 */
[----:B------:R-:W-:Y:S01]  /*fa30*/  ULDC UR7, c[0x0][0x608] ;  /* 0x0001820000077ab9 */ /* 0x000fe20000000800 */
[----:B------:R-:W-:-:S03]  /*fa40*/  IMAD.IADD R3, R3, 0x1, R5 ;  /* 0x0000000103037824 */ /* 0x000fc600078e0205 */
[----:B------:R-:W3:Y:S02]  /*fa50*/  F2I.U32.TRUNC.NTZ R4, R4 ;  /* 0x0000000400047305 */ /* 0x000ee4000020f000 */
[----:B------:R-:W-:Y:S02]  /*fa60*/  SHF.R.U64 R7, R2, UR5, R3 ;  /* 0x0000000502077c19 */ /* 0x000fe40008001203 */
[----:B--2---:R-:W-:-:S05]  /*fa70*/  I2FP.F32.U32 R2, R11 ;  /* 0x0000000b00027245 */ /* 0x004fca0000201000 */
[----:B------:R-:W-:Y:S01]  /*fa80*/  FMUL R5, R2, UR6 ;  /* 0x0000000602057c20 */ /* 0x000fe20008400000 */
[----:B------:R-:W-:Y:S01]  /*fa90*/  SHF.R.U32.HI R2, RZ, UR5, R3 ;  /* 0x00000005ff027c19 */ /* 0x000fe20008011603 */
[----:B------:R-:W-:Y:S02]  /*faa0*/  ULDC UR5, c[0x0][0x658] ;  /* 0x0001960000057ab9 */ /* 0x000fe40000000800 */
[----:B------:R2:W4:Y:S01]  /*fab0*/  F2I.U32.TRUNC.NTZ R18, R5 ;  /* 0x0000000500127305 */ /* 0x000522000020f000 */
[----:B------:R-:W-:Y:S01]  /*fac0*/  SHF.R.U64 R16, R7, UR7, R2 ;  /* 0x0000000707107c19 */ /* 0x000fe20008001202 */
[----:B---3--:R-:W-:Y:S01]  /*fad0*/  IMAD.MOV R4, RZ, RZ, -R4 ;  /* 0x000000ffff047224 */ /* 0x008fe200078e0a04 */
[----:B------:R-:W-:-:S03]  /*fae0*/  SHF.R.U32.HI R3, RZ, UR7, R2 ;  /* 0x00000007ff037c19 */ /* 0x000fc60008011602 */
[----:B0-----:R-:W-:Y:S01]  /*faf0*/  IMAD R12, R17, R4, R12 ;  /* 0x00000004110c7224 */ /* 0x001fe200078e020c */
[--C-:B------:R-:W-:Y:S02]  /*fb00*/  SHF.R.U64 R13, R16, UR5, R3.reuse ;  /* 0x00000005100d7c19 */ /* 0x100fe40008001203 */
[----:B------:R-:W-:-:S03]  /*fb10*/  SHF.R.U32.HI R15, RZ, UR5, R3 ;  /* 0x00000005ff0f7c19 */ /* 0x000fc60008011603 */
[----:B------:R-:W-:Y:S02]  /*fb20*/  IMAD.MOV.U32 R2, RZ, RZ, R13 ;  /* 0x000000ffff027224 */ /* 0x000fe400078e000d */
[----:B------:R-:W-:Y:S01]  /*fb30*/  IMAD.MOV.U32 R3, RZ, RZ, R15 ;  /* 0x000000ffff037224 */ /* 0x000fe200078e000f */
[----:B-12-4-:R-:W-:Y:S06]  /*fb40*/  @!P1 BRA `(.L_x_313) ;  /* 0x0000000000289947 */ /* 0x016fec0003800000 */
[----:B------:R-:W-:Y:S02]  /*fb50*/  ULDC UR5, c[0x0][0x64c] ;  /* 0x0001930000057ab9 */ /* 0x000fe40000000800 */
[----:B------:R-:W-:-:S05]  /*fb60*/  IADD3 R3, P1, R13, UR5, RZ ;  /* 0x000000050d037c10 */ /* 0x000fca000ff3e0ff */
[----:B------:R-:W-:-:S04]  /*fb70*/  IMAD.X R15, RZ, RZ, R15, P1 ;  /* 0x000000ffff0f7224 */ /* 0x000fc800008e060f */
[----:B------:R-:W-:-:S04]  /*fb80*/  IMAD.WIDE.U32 R4, R15, UR8, RZ ;  /* 0x000000080f047c25 */ /* 0x000fc8000f8e00ff */
[----:B------:R-:W-:-:S04]  /*fb90*/  IMAD.WIDE.U32 R4, P1, R3, UR9, R4 ;  /* 0x0000000903047c25 */ /* 0x000fc8000f820004 */
[----:B------:R-:W-:-:S04]  /*fba0*/  IMAD.WIDE.U32 R2, R3, UR8, RZ ;  /* 0x0000000803027c25 */ /* 0x000fc8000f8e00ff */
[----:B------:R-:W-:Y:S01]  /*fbb0*/  IMAD.MOV.U32 R2, RZ, RZ, R5 ;  /* 0x000000ffff027224 */ /* 0x000fe200078e0005 */
[----:B------:R-:W-:Y:S01]  /*fbc0*/  IADD3 RZ, P4, R3, R4, RZ ;  /* 0x0000000403ff7210 */ /* 0x000fe20007f9e0ff */
[----:B------:R-:W-:-:S04]  /*fbd0*/  IMAD.X R3, RZ, RZ, RZ, P1 ;  /* 0x000000ffff037224 */ /* 0x000fc800008e06ff */
[----:B------:R-:W-:-:S08]  /*fbe0*/  IMAD.WIDE.U32.X R2, R15, UR9, R2, P4 ;  /* 0x000000090f027c25 */ /* 0x000fd0000a0e0402 */
.L_x_313:
[----:B------:R-:W-:Y:S01]  /*fbf0*/  ULDC UR5, c[0x0][0x648] ;  /* 0x0001920000057ab9 */ /* 0x000fe20000000800 */
[----:B------:R-:W-:Y:S01]  /*fc00*/  IMAD.MOV R18, RZ, RZ, -R18 ;  /* 0x000000ffff127224 */ /* 0x000fe200078e0a12 */
[----:B------:R-:W-:Y:S01]  /*fc10*/  SHF.R.U64 R3, R2, UR5, R3 ;  /* 0x0000000502037c19 */ /* 0x000fe20008001203 */
[----:B------:R-:W-:Y:S01]  /*fc20*/  ULDC UR5, c[0x0][0x638] ;  /* 0x00018e0000057ab9 */ /* 0x000fe20000000800 */
[----:B------:R-:W-:Y:S01]  /*fc30*/  LOP3.LUT R2, R16, UR19, RZ, 0xc0, !PT ;  /* 0x0000001310027c12 */ /* 0x000fe2000f8ec0ff */
[----:B------:R-:W-:Y:S01]  /*fc40*/  @P3 IMAD R12, R14, R18, R11 ;  /* 0x000000120e0c3224 */ /* 0x000fe200078e020b */
[----:B------:R-:W-:Y:S01]  /*fc50*/  ULDC UR6, c[0x0][0x610] ;  /* 0x0001840000067ab9 */ /* 0x000fe20000000800 */
[----:B------:R-:W-:Y:S02]  /*fc60*/  IMAD.MOV R4, RZ, RZ, -R3 ;  /* 0x000000ffff047224 */ /* 0x000fe400078e0a03 */
[----:B------:R-:W-:Y:S01]  /*fc70*/  IMAD R3, R3, UR22, R2 ;  /* 0x0000001603037c24 */ /* 0x000fe2000f8e0202 */
[----:B------:R-:W-:Y:S01]  /*fc80*/  LOP3.LUT R2, R7, UR4, RZ, 0xc0, !PT ;  /* 0x0000000407027c12 */ /* 0x000fe2000f8ec0ff */
[----:B------:R-:W-:Y:S01]  /*fc90*/  IMAD R13, R4, UR5, R13 ;  /* 0x00000005040d7c24 */ /* 0x000fe2000f8e020d */
[----:B------:R-:W-:Y:S01]  /*fca0*/  ULDC UR5, c[0x0][0x600] ;  /* 0x0001800000057ab9 */ /* 0x000fe20000000800 */
[----:B------:R-:W-:-:S02]  /*fcb0*/  IMAD.MOV.U32 R5, RZ, RZ, 0x1 ;  /* 0x00000001ff057424 */ /* 0x000fc400078e00ff */
[----:B------:R-:W-:Y:S02]  /*fcc0*/  IMAD R3, R3, UR6, R12 ;  /* 0x0000000603037c24 */ /* 0x000fe4000f8e020c */
[--C-:B------:R-:W-:Y:S01]  /*fcd0*/  IMAD R4, R13, UR5, R2.reuse ;  /* 0x000000050d047c24 */ /* 0x100fe2000f8e0202 */
[----:B------:R-:W-:-:S04]  /*fce0*/  PRMT R2, R5, 0x7610, R2 ;  /* 0x0000761005027816 */ /* 0x000fc80000000002 */
[----:B------:R-:W-:Y:S02]  /*fcf0*/  SEL R5, R4, R3, !P3 ;  /* 0x0000000304057207 */ /* 0x000fe40005800000 */
[----:B------:R-:W-:-:S03]  /*fd00*/  SEL R3, R3, R4, !P3 ;  /* 0x0000000403037207 */ /* 0x000fc60005800000 */
[----:B------:R1:W-:Y:S04]  /*fd10*/  STL [R1+0x8c], R5 ;  /* 0x00008c0501007387 */ /* 0x0003e80000100800 */
[----:B------:R1:W-:Y:S04]  /*fd20*/  STL [R1+0x78], R6 ;  /* 0x0000780601007387 */ /* 0x0003e80000100800 */
[----:B------:R1:W-:Y:S02]  /*fd30*/  STL [R1+0x88], R3 ;  /* 0x0000880301007387 */ /* 0x0003e40000100800 */
.L_x_311:
[----:B------:R-:W-:Y:S05]  /*fd40*/  BSYNC B1 ;  /* 0x0000000000017941 */ /* 0x000fea0003800000 */
.L_x_310:
[----:B------:R-:W-:-:S13]  /*fd50*/  LOP3.LUT P1, RZ, R2, 0xff, RZ, 0xc0, !PT ;  /* 0x000000ff02ff7812 */ /* 0x000fda000782c0ff */
[----:B------:R-:W-:Y:S05]  /*fd60*/  @P1 BRA `(.L_x_314) ;  /* 0xfffffff000f41947 */ /* 0x000fea000383ffff */
[----:B------:R-:W-:Y:S05]  /*fd70*/  BSYNC B0 ;  /* 0x0000000000007941 */ /* 0x000fea0003800000 */
.L_x_302:
[----:B------:R-:W-:-:S03]  /*fd80*/  UMOV UR5, 0xffffffff ;  /* 0xffffffff00057882 */ /* 0x000fc60000000000 */
[----:B------:R-:W-:Y:S05]  /*fd90*/  BRA.DIV UR5, `(.L_x_315) ;  /* 0x00000006057c7947 */ /* 0x000fea000b800000 */
[----:B------:R-:W-:-:S13]  /*fda0*/  ELECT P0, URZ, PT ;  /* 0x00000000003f782f */ /* 0x000fda0003800000 */
.L_x_332:
[----:B------:R-:W-:Y:S04]  /*fdb0*/  BSSY B0, `(.L_x_316) ;  /* 0x0000035000007945 */ /* 0x000fe80003800000 */
[----:B------:R-:W-:Y:S05]  /*fdc0*/  @!P0 BRA `(.L_x_317) ;  /* 0x0000000000cc8947 */ /* 0x000fea0003800000 */
[----:B------:R-:W-:-:S04]  /*fdd0*/  ULOP3.LUT UR5, UR13, 0x2, URZ, 0xfc, !UPT ;  /* 0x000000020d057892 */ /* 0x000fc8000f8efc3f */
[----:B------:R-:W-:-:S06]  /*fde0*/  UISETP.NE.AND UP0, UPT, UR5, 0x3, UPT ;  /* 0x000000030500788c */ /* 0x000fcc000bf05270 */
[----:B------:R-:W-:-:S13]  /*fdf0*/  PLOP3.LUT P0, PT, PT, PT, UP0, 0x80, 0x0 ;  /* 0x000000000000781c */ /* 0x000fda0003f0f008 */
[----:B------:R-:W-:Y:S05]  /*fe00*/  @!P0 BRA `(.L_x_318) ;  /* 0x0000000000048947 */ /* 0x000fea0003800000 */
[----:B------:R-:W-:Y:S01]  /*fe10*/  BPT.TRAP 0x1 ;  /* 0x000000040000795c */ /* 0x000fe20000300000 */
.L_x_318:
[----:B01----:R-:W0:Y:S01]  /*fe20*/  S2R R3, SR_CgaCtaId ;  /* 0x0000000000037919 */ /* 0x003e220000008800 */
[----:B------:R-:W-:Y:S02]  /*fe30*/  MOV R2, 0x400 ;  /* 0x0000040000027802 */ /* 0x000fe40000000f00 */
[----:B------:R-:W-:Y:S02]  /*fe40*/  SHF.L.U32 R4, R0, 0x1f, RZ ;  /* 0x0000001f00047819 */ /* 0x000fe400000006ff */
[----:B0-----:R-:W-:-:S05]  /*fe50*/  LEA R2, R3, R2, 0x18 ;  /* 0x0000000203027211 */ /* 0x001fca00078ec0ff */
[----:B------:R-:W-:-:S04]  /*fe60*/  VIADD R2, R2, 0x28 ;  /* 0x0000002802027836 */ /* 0x000fc80000000000 */
[C---:B------:R-:W-:Y:S02]  /*fe70*/  IMAD R7, R9.reuse, 0x8, R2 ;  /* 0x0000000809077824 */ /* 0x040fe400078e0202 */
[----:B------:R-:W-:Y:S02]  /*fe80*/  VIADD R9, R9, 0x1 ;  /* 0x0000000109097836 */ /* 0x000fe40000000000 */
[----:B------:R-:W0:Y:S03]  /*fe90*/  SYNCS.PHASECHK.TRANS64.TRYWAIT P0, [R7+URZ], R4 ;  /* 0x00000004070075a7 */ /* 0x000e26000800017f */
[----:B------:R-:W-:-:S04]  /*fea0*/  ISETP.NE.AND P1, PT, R9, 0x5, PT ;  /* 0x000000050900780c */ /* 0x000fc80003f25270 */
[----:B------:R-:W-:Y:S02]  /*feb0*/  SEL R3, RZ, 0x1, P1 ;  /* 0x00000001ff037807 */ /* 0x000fe40000800000 */
[----:B------:R-:W-:Y:S02]  /*fec0*/  SEL R9, R9, RZ, P1 ;  /* 0x000000ff09097207 */ /* 0x000fe40000800000 */
[----:B------:R-:W-:-:S03]  /*fed0*/  LOP3.LUT R6, R0, R3, RZ, 0x3c, !PT ;  /* 0x0000000300067212 */ /* 0x000fc600078e3cff */
[----:B------:R-:W-:Y:S01]  /*fee0*/  IMAD R8, R9, 0x8, R2 ;  /* 0x0000000809087824 */ /* 0x000fe200078e0202 */
[----:B------:R-:W-:Y:S01]  /*fef0*/  SHF.L.U32 R5, R6, 0x1f, RZ ;  /* 0x0000001f06057819 */ /* 0x000fe200000006ff */
[----:B0-----:R-:W-:Y:S06]  /*ff00*/  @!P0 BRA `(.L_x_319) ;  /* 0x0000000400448947 */ /* 0x001fec0003800000 */
.L_x_333:
[----:B------:R-:W1:Y:S01]  /*ff10*/  SYNCS.PHASECHK.TRANS64.TRYWAIT P0, [R8+URZ], R5 ;  /* 0x00000005080075a7 */ /* 0x000e62000800017f */
[----:B------:R-:W-:-:S05]  /*ff20*/  VIADD R0, R9, 0x1 ;  /* 0x0000000109007836 */ /* 0x000fca0000000000 */
[----:B------:R-:W-:-:S04]  /*ff30*/  ISETP.NE.AND P1, PT, R0, 0x5, PT ;  /* 0x000000050000780c */ /* 0x000fc80003f25270 */
[----:B------:R-:W-:Y:S02]  /*ff40*/  SEL R3, RZ, 0x1, P1 ;  /* 0x00000001ff037807 */ /* 0x000fe40000800000 */
[----:B0-----:R-:W-:Y:S02]  /*ff50*/  SEL R7, R0, RZ, P1 ;  /* 0x000000ff00077207 */ /* 0x001fe40000800000 */
[----:B------:R-:W-:-:S03]  /*ff60*/  LOP3.LUT R6, R6, R3, RZ, 0x3c, !PT ;  /* 0x0000000306067212 */ /* 0x000fc600078e3cff */
[----:B------:R-:W-:Y:S01]  /*ff70*/  IMAD R9, R7, 0x8, R2 ;  /* 0x0000000807097824 */ /* 0x000fe200078e0202 */
[----:B------:R-:W-:Y:S01]  /*ff80*/  SHF.L.U32 R4, R6, 0x1f, RZ ;  /* 0x0000001f06047819 */ /* 0x000fe200000006ff */
[----:B-1----:R-:W-:Y:S06]  /*ff90*/  @!P0 BRA `(.L_x_320) ;  /* 0x0000000400348947 */ /* 0x002fec0003800000 */
.L_x_334:
[----:B------:R-:W1:Y:S01]  /*ffa0*/  SYNCS.PHASECHK.TRANS64.TRYWAIT P0, [R9+URZ], R4 ;  /* 0x00000004090075a7 */ /* 0x000e62000800017f */
[----:B------:R-:W-:-:S05]  /*ffb0*/  VIADD R0, R7, 0x1 ;  /* 0x0000000107007836 */ /* 0x000fca0000000000 */
[----:B------:R-:W-:-:S04]  /*ffc0*/  ISETP.NE.AND P1, PT, R0, 0x5, PT ;  /* 0x000000050000780c */ /* 0x000fc80003f25270 */
[----:B------:R-:W-:Y:S02]  /*ffd0*/  SEL R3, RZ, 0x1, P1 ;  /* 0x00000001ff037807 */ /* 0x000fe40000800000 */
[----:B------:R-:W-:Y:S02]  /*ffe0*/  SEL R7, R0, RZ, P1 ;  /* 0x000000ff00077207 */ /* 0x000fe40000800000 */
[----:B------:R-:W-:-:S03]  /*fff0*/  LOP3.LUT R11, R6, R3, RZ, 0x3c, !PT ;  /* 0x00000003060b7212 */ /* 0x000fc600078e3cff */
[----:B------:R-:W-:Y:S01]  /*10000*/  IMAD R6, R7, 0x8, R2 ;  /* 0x0000000807067824 */ /* 0x000fe200078e0202 */
[----:B0-----:R-:W-:Y:S01]  /*10010*/  SHF.L.U32 R5, R11, 0x1f, RZ ;  /* 0x0000001f0b057819 */ /* 0x001fe200000006ff */
[----:B-1----:R-:W-:Y:S06]  /*10020*/  @!P0 BRA `(.L_x_321) ;  /* 0x0000000400248947 */ /* 0x002fec0003800000 */
.L_x_335:
[----:B------:R-:W1:Y:S01]  /*10030*/  SYNCS.PHASECHK.TRANS64.TRYWAIT P0, [R6+URZ], R5 ;  /* 0x00000005060075a7 */ /* 0x000e62000800017f */
[----:B------:R-:W-:-:S05]  /*10040*/  VIADD R0, R7, 0x1 ;  /* 0x0000000107007836 */ /* 0x000fca0000000000 */
[----:B------:R-:W-:-:S04]  /*10050*/  ISETP.NE.AND P1, PT, R0, 0x5, PT ;  /* 0x000000050000780c */ /* 0x000fc80003f25270 */
[----:B0-----:R-:W-:Y:S02]  /*10060*/  SEL R4, RZ, 0x1, P1 ;  /* 0x00000001ff047807 */ /* 0x001fe40000800000 */
[----:B------:R-:W-:Y:S02]  /*10070*/  SEL R3, R0, RZ, P1 ;  /* 0x000000ff00037207 */ /* 0x000fe40000800000 */
[----:B------:R-:W-:Y:S01]  /*10080*/  LOP3.LUT R0, R11, R4, RZ, 0x3c, !PT ;  /* 0x000000040b007212 */ /* 0x000fe200078e3cff */
[----:B-1----:R-:W-:Y:S06]  /*10090*/  @!P0 BRA `(.L_x_322) ;  /* 0x00000004001c8947 */ /* 0x002fec0003800000 */
.L_x_336:
[----:B------:R-:W-:Y:S01]  /*100a0*/  IMAD R3, R3, 0x8, R2 ;  /* 0x0000000803037824 */ /* 0x000fe200078e0202 */
[----:B------:R-:W-:-:S07]  /*100b0*/  SHF.L.U32 R0, R0, 0x1f, RZ ;  /* 0x0000001f00007819 */ /* 0x000fce00000006ff */
.L_x_323:
[----:B-1----:R1:W2:Y:S02]  /*100c0*/  SYNCS.PHASECHK.TRANS64.TRYWAIT P0, [R3+URZ], R0 ;  /* 0x00000000030075a7 */ /* 0x0022a4000800017f */
[----:B--2---:R-:W-:Y:S05]  /*100d0*/  @!P0 NANOSLEEP.SYNCS 0x989680 ;  /* 0x009896800000895d */ /* 0x004fea0003900000 */
[----:B------:R-:W2:Y:S02]  /*100e0*/  @!P0 SYNCS.PHASECHK.TRANS64 P0, [R3+URZ], R0 ;  /* 0x00000000030085a7 */ /* 0x000ea4000800007f */
[----:B--2---:R-:W-:Y:S05]  /*100f0*/  @!P0 BRA `(.L_x_323) ;  /* 0xfffffffc00f08947 */ /* 0x004fea000383ffff */
.L_x_317:
[----:B------:R-:W-:Y:S05]  /*10100*/  BSYNC B0 ;  /* 0x0000000000007941 */ /* 0x000fea0003800000 */
.L_x_316:
[----:B------:R-:W-:Y:S05]  /*10110*/  EXIT ;  /* 0x000000000000794d */ /* 0x000fea0003800000 */
.L_x_19:
[----:B----4-:R-:W-:-:S04]  /*10120*/  IMAD.U32 R3, RZ, RZ, UR17 ;  /* 0x00000011ff037e24 */ /* 0x010fc8000f8e00ff */
[----:B------:R4:W0:Y:S03]  /*10130*/  SYNCS.PHASECHK.TRANS64.TRYWAIT P1, [R3+URZ+-0x8], R0 ;  /* 0xfffff800030075a7 */ /* 0x000826000802017f */
[----:B0-----:R-:W-:Y:S05]  /*10140*/  @!P1 NANOSLEEP.SYNCS 0x989680 ;  /* 0x009896800000995d */ /* 0x001fea0003900000 */
[----:B------:R-:W0:Y:S02]  /*10150*/  @!P1 SYNCS.PHASECHK.TRANS64 P1, [R3+URZ+-0x8], R0 ;  /* 0xfffff800030095a7 */ /* 0x000e24000802007f */
[----:B0-----:R-:W-:Y:S05]  /*10160*/  @!P1 BRA `(.L_x_19) ;  /* 0xfffffffc00ec9947 */ /* 0x001fea000383ffff */
[----:B------:R-:W-:Y:S05]  /*10170*/  BRA `(.L_x_324) ;  /* 0xffffff1400907947 */ /* 0x000fea000383ffff */
.L_x_24:
[----:B-1----:R-:W-:-:S04]  /*10180*/  IMAD.U32 R3, RZ, RZ, UR6 ;  /* 0x00000006ff037e24 */ /* 0x002fc8000f8e00ff */
[----:B------:R1:W2:Y:S03]  /*10190*/  SYNCS.PHASECHK.TRANS64.TRYWAIT P1, [R3+URZ], R0 ;  /* 0x00000000030075a7 */ /* 0x0002a6000802017f */
[----:B--2---:R-:W-:Y:S05]  /*101a0*/  @!P1 NANOSLEEP.SYNCS 0x989680 ;  /* 0x009896800000995d */ /* 0x004fea0003900000 */
[----:B------:R-:W2:Y:S02]  /*101b0*/  @!P1 SYNCS.PHASECHK.TRANS64 P1, [R3+URZ], R0 ;  /* 0x00000000030095a7 */ /* 0x000ea4000802007f */
[----:B--2---:R-:W-:Y:S05]  /*101c0*/  @!P1 BRA `(.L_x_24) ;  /* 0xfffffffc00ec9947 */ /* 0x004fea000383ffff */
[----:B------:R-:W-:Y:S05]  /*101d0*/  BRA `(.L_x_23) ;  /* 0xffffff1c00fc7947 */ /* 0x000fea000383ffff */
.L_x_30:
[----:B-----5:R1:W-:Y:S02]  /*101e0*/  STL [R1+0xa0], R0 ;  /* 0x0000a00001007387 */ /* 0x0203e40000100800 */
[----:B-1----:R-:W-:-:S04]  /*101f0*/  IMAD.U32 R0, RZ, RZ, UR9 ;  /* 0x00000009ff007e24 */ /* 0x002fc8000f8e00ff */
[----:B------:R1:W3:Y:S03]  /*10200*/  SYNCS.PHASECHK.TRANS64.TRYWAIT P1, [R0+URZ], R229 ;  /* 0x000000e5000075a7 */ /* 0x0002e6000802017f */
[----:B---3--:R-:W-:Y:S05]  /*10210*/  @!P1 NANOSLEEP.SYNCS 0x989680 ;  /* 0x009896800000995d */ /* 0x008fea0003900000 */
[----:B------:R1:W3:Y:S02]  /*10220*/  @!P1 SYNCS.PHASECHK.TRANS64 P1, [R0+URZ], R229 ;  /* 0x000000e5000095a7 */ /* 0x0002e4000802007f */
[----:B-1----:R1:W5:Y:S02]  /*10230*/  LDL.LU R0, [R1+0xa0] ;  /* 0x0000a00001007983 */ /* 0x0023640000300800 */
[----:B-1-3--:R-:W-:Y:S05]  /*10240*/  @!P1 BRA `(.L_x_30) ;  /* 0xfffffffc00e49947 */ /* 0x00afea000383ffff */
[----:B------:R-:W-:Y:S05]  /*10250*/  BRA `(.L_x_29) ;  /* 0xffffff3000507947 */ /* 0x000fea000383ffff */
.L_x_38:
[----:B0-----:R-:W-:-:S04]  /*10260*/  IMAD.U32 R25, RZ, RZ, UR17 ;  /* 0x00000011ff197e24 */ /* 0x001fc8000f8e00ff */
[----:B------:R0:W3:Y:S03]  /*10270*/  SYNCS.PHASECHK.TRANS64.TRYWAIT P1, [R25+URZ+0x8], R24 ;  /* 0x00000818190075a7 */ /* 0x0000e6000802017f */
[----:B---3--:R-:W-:Y:S05]  /*10280*/  @!P1 NANOSLEEP.SYNCS 0x989680 ;  /* 0x009896800000995d */ /* 0x008fea0003900000 */
[----:B------:R-:W3:Y:S02]  /*10290*/  @!P1 SYNCS.PHASECHK.TRANS64 P1, [R25+URZ+0x8], R24 ;  /* 0x00000818190095a7 */ /* 0x000ee4000802007f */
[----:B---3--:R-:W-:Y:S05]  /*102a0*/  @!P1 BRA `(.L_x_38) ;  /* 0xfffffffc00ec9947 */ /* 0x008fea000383ffff */
[----:B------:R-:W-:Y:S05]  /*102b0*/  BRA `(.L_x_325) ;  /* 0xffffff5400347947 */ /* 0x000fea000383ffff */
.L_x_303:
[----:B------:R-:W-:Y:S01]  /*102c0*/  BSSY B1, `(.L_x_326) ;  /* 0x0000006000017945 */ /* 0x000fe20003800000 */
[----:B------:R-:W-:-:S07]  /*102d0*/  IMAD.MOV.U32 R2, RZ, RZ, -0x1 ;  /* 0xffffffffff027424 */ /* 0x000fce00078e00ff */
[----:B------:R-:W-:Y:S05]  /*102e0*/  WARPSYNC.COLLECTIVE R2, `(.L_x_327) ;  /* 0x00000000020c7348 */ /* 0x000fea0003c00000 */
[----:B------:R-:W-:Y:S02]  /*102f0*/  ELECT P1, UR62, PT ;  /* 0x00000000003e782f */ /* 0x000fe40003820000 */
[----:B------:R-:W-:Y:S01]  /*10300*/  MOV R2, UR62 ;  /* 0x0000003e00027c02 */ /* 0x000fe20008000f00 */
[----:B------:R-:W-:Y:S10]  /*10310*/  ENDCOLLECTIVE ;  /* 0x000000000000791b */ /* 0x000ff40003800000 */
.L_x_327:
[----:B------:R-:W-:Y:S05]  /*10320*/  BSYNC B1 ;  /* 0x0000000000017941 */ /* 0x000fea0003800000 */
.L_x_326:
[----:B------:R-:W-:Y:S05]  /*10330*/  BRA `(.L_x_328) ;  /* 0xffffffec008c7947 */ /* 0x000fea000383ffff */
.L_x_306:
[----:B-1----:R1:W2:Y:S02]  /*10340*/  SYNCS.PHASECHK.TRANS64.TRYWAIT P1, [R11+URZ+0x28], R4 ;  /* 0x000028040b0075a7 */ /* 0x0022a4000802017f */
[----:B--2---:R-:W-:Y:S05]  /*10350*/  @!P1 NANOSLEEP.SYNCS 0x989680 ;  /* 0x009896800000995d */ /* 0x004fea0003900000 */
[----:B------:R-:W2:Y:S02]  /*10360*/  @!P1 SYNCS.PHASECHK.TRANS64 P1, [R11+URZ+0x28], R4 ;  /* 0x000028040b0095a7 */ /* 0x000ea4000802007f */
[----:B--2---:R-:W-:Y:S05]  /*10370*/  @!P1 BRA `(.L_x_306) ;  /* 0xfffffffc00f09947 */ /* 0x004fea000383ffff */
[----:B------:R-:W-:Y:S05]  /*10380*/  BRA `(.L_x_329) ;  /* 0xffffffec00d07947 */ /* 0x000fea000383ffff */
.L_x_315:
[----:B------:R-:W-:Y:S01]  /*10390*/  BSSY B0, `(.L_x_330) ;  /* 0x0000006000007945 */ /* 0x000fe20003800000 */
[----:B------:R-:W-:-:S07]  /*103a0*/  IMAD.MOV.U32 R2, RZ, RZ, -0x1 ;  /* 0xffffffffff027424 */ /* 0x000fce00078e00ff */
[----:B01----:R-:W-:Y:S05]  /*103b0*/  WARPSYNC.COLLECTIVE R2, `(.L_x_331) ;  /* 0x00000000020c7348 */ /* 0x003fea0003c00000 */
[----:B------:R-:W-:Y:S02]  /*103c0*/  ELECT P1, UR62, PT ;  /* 0x00000000003e782f */ /* 0x000fe40003820000 */
[----:B------:R-:W-:Y:S01]  /*103d0*/  MOV R2, UR62 ;  /* 0x0000003e00027c02 */ /* 0x000fe20008000f00 */
[----:B01----:R-:W-:Y:S10]  /*103e0*/  ENDCOLLECTIVE ;  /* 0x000000000000791b */ /* 0x003ff40003800000 */
.L_x_331:
[----:B------:R-:W-:Y:S05]  /*103f0*/  BSYNC B0 ;  /* 0x0000000000007941 */ /* 0x000fea0003800000 */
.L_x_330:
[----:B------:R-:W-:Y:S01]  /*10400*/  PLOP3.LUT P0, PT, P1, PT, PT, 0x80, 0x0 ;  /* 0x000000000000781c */ /* 0x000fe20000f0f070 */
[----:B------:R-:W-:-:S12]  /*10410*/  BRA `(.L_x_332) ;  /* 0xfffffff800647947 */ /* 0x000fd8000383ffff */
.L_x_319:
[----:B0-----:R0:W1:Y:S02]  /*10420*/  SYNCS.PHASECHK.TRANS64.TRYWAIT P0, [R7+URZ], R4 ;  /* 0x00000004070075a7 */ /* 0x001064000800017f */
[----:B-1----:R-:W-:Y:S05]  /*10430*/  @!P0 NANOSLEEP.SYNCS 0x989680 ;  /* 0x009896800000895d */ /* 0x002fea0003900000 */
[----:B------:R-:W1:Y:S02]  /*10440*/  @!P0 SYNCS.PHASECHK.TRANS64 P0, [R7+URZ], R4 ;  /* 0x00000004070085a7 */ /* 0x000e64000800007f */
[----:B-1----:R-:W-:Y:S05]  /*10450*/  @!P0 BRA `(.L_x_319) ;  /* 0xfffffffc00f08947 */ /* 0x002fea000383ffff */
[----:B------:R-:W-:Y:S05]  /*10460*/  BRA `(.L_x_333) ;  /* 0xfffffff800a87947 */ /* 0x000fea000383ffff */
.L_x_320:
[----:B0-----:R0:W1:Y:S02]  /*10470*/  SYNCS.PHASECHK.TRANS64.TRYWAIT P0, [R8+URZ], R5 ;  /* 0x00000005080075a7 */ /* 0x001064000800017f */
[----:B-1----:R-:W-:Y:S05]  /*10480*/  @!P0 NANOSLEEP.SYNCS 0x989680 ;  /* 0x009896800000895d */ /* 0x002fea0003900000 */
[----:B------:R-:W1:Y:S02]  /*10490*/  @!P0 SYNCS.PHASECHK.TRANS64 P0, [R8+URZ], R5 ;  /* 0x00000005080085a7 */ /* 0x000e64000800007f */
[----:B-1----:R-:W-:Y:S05]  /*104a0*/  @!P0 BRA `(.L_x_320) ;  /* 0xfffffffc00f08947 */ /* 0x002fea000383ffff */
[----:B------:R-:W-:Y:S05]  /*104b0*/  BRA `(.L_x_334) ;  /* 0xfffffff800b87947 */ /* 0x000fea000383ffff */
.L_x_321:
[----:B0-----:R0:W1:Y:S02]  /*104c0*/  SYNCS.PHASECHK.TRANS64.TRYWAIT P0, [R9+URZ], R4 ;  /* 0x00000004090075a7 */ /* 0x001064000800017f */
[----:B-1----:R-:W-:Y:S05]  /*104d0*/  @!P0 NANOSLEEP.SYNCS 0x989680 ;  /* 0x009896800000895d */ /* 0x002fea0003900000 */
[----:B------:R-:W1:Y:S02]  /*104e0*/  @!P0 SYNCS.PHASECHK.TRANS64 P0, [R9+URZ], R4 ;  /* 0x00000004090085a7 */ /* 0x000e64000800007f */
[----:B-1----:R-:W-:Y:S05]  /*104f0*/  @!P0 BRA `(.L_x_321) ;  /* 0xfffffffc00f08947 */ /* 0x002fea000383ffff */
[----:B------:R-:W-:Y:S05]  /*10500*/  BRA `(.L_x_335) ;  /* 0xfffffff800c87947 */ /* 0x000fea000383ffff */
.L_x_322:
[----:B0-----:R0:W1:Y:S02]  /*10510*/  SYNCS.PHASECHK.TRANS64.TRYWAIT P0, [R6+URZ], R5 ;  /* 0x00000005060075a7 */ /* 0x001064000800017f */
[----:B-1----:R-:W-:Y:S05]  /*10520*/  @!P0 NANOSLEEP.SYNCS 0x989680 ;  /* 0x009896800000895d */ /* 0x002fea0003900000 */
[----:B------:R-:W1:Y:S02]  /*10530*/  @!P0 SYNCS.PHASECHK.TRANS64 P0, [R6+URZ], R5 ;  /* 0x00000005060085a7 */ /* 0x000e64000800007f */
[----:B-1----:R-:W-:Y:S05]  /*10540*/  @!P0 BRA `(.L_x_322) ;  /* 0xfffffffc00f08947 */ /* 0x002fea000383ffff */
[----:B------:R-:W-:Y:S05]  /*10550*/  BRA `(.L_x_336) ;  /* 0xfffffff800d07947 */ /* 0x000fea000383ffff */
.L_x_337:
[----:B------:R-:W-:-:S00]  /*10560*/  BRA `(.L_x_337) ;  /* 0xfffffffc00fc7947 */ /* 0x000fc0000383ffff */
[----:B------:R-:W-:-:S00]  /*10570*/  NOP ;  /* 0x0000000000007918 */ /* 0x000fc00000000000 */
        /* <DEDUP_REMOVED lines=8> */
.L_x_338:


//--------------------- .nv.shared._ZN7cutlass13device_kernelINS_4gemm6kernel13GemmUniversalIN4cute5tupleIJiiiiEEENS1_10collective13CollectiveMmaINS1_37MainloopSm90TmaGmmaWarpSpecializedFP8ILi5ENS5_IJNS4_1CILi1EEENSA_ILi2EEESB_EEENS1_32KernelTmaWarpSpecializedPingpongEEENS5_IJNSA_ILi64EEENSA_ILi256EEENSA_ILi32EEEEEENS_12float_e5m2_tENS5_IJlSB_lEEESK_SL_NS4_8TiledMMAINS4_8MMA_AtomIJNS4_4SM904GMMA31MMA_64x256x32_F32E5M2E5M2_SS_TNILNSP_7ScaleInE1ELSR_1EEEEEENS4_6LayoutINS5_IJSB_SB_SB_EEENS5_IJNSA_ILi0EEESW_SW_EEEEENS5_IJNS4_10UnderscoreESZ_SZ_EEEEENS4_23SM90_TMA_LOAD_MULTICASTENS4_14ComposedLayoutINS4_7SwizzleILi1ELi4ELi3EEENS4_18smem_ptr_flag_bitsILi8EEENSU_INS5_IJNSA_ILi8EEESI_EEENS5_IJSI_SB_EEEEEEEvNS4_8identityENS4_13SM90_TMA_LOADES1C_vS1D_EENS_8epilogue10collective6detail29Sm90TmaWarpSpecializedAdapterINS1H_15DefaultEpilogueISK_SL_SL_NS1G_6thread17LinearCombinationISK_Li1EffLNS1L_9ScaleType4KindE0ELNS_15FloatRoundStyleE2ESK_EENS1_15EpilogueDefaultEEEEEvvEEEEvNT_6ParamsE --------------------------
	.section	.nv.shared._ZN7cutlass13device_kernelINS_4gemm6kernel13GemmUniversalIN4cute5tupleIJiiiiEEENS1_10collective13CollectiveMmaINS1_37MainloopSm90TmaGmmaWarpSpecializedFP8ILi5ENS5_IJNS4_1CILi1EEENSA_ILi2EEESB_EEENS1_32KernelTmaWarpSpecializedPingpongEEENS5_IJNSA_ILi64EEENSA_ILi256EEENSA_ILi32EEEEEENS_12float_e5m2_tENS5_IJlSB_lEEESK_SL_NS4_8TiledMMAINS4_8MMA_AtomIJNS4_4SM904GMMA31MMA_64x256x32_F32E5M2E5M2_SS_TNILNSP_7ScaleInE1ELSR_1EEEEEENS4_6LayoutINS5_IJSB_SB_SB_EEENS5_IJNSA_ILi0EEESW_SW_EEEEENS5_IJNS4_10UnderscoreESZ_SZ_EEEEENS4_23SM90_TMA_LOAD_MULTICASTENS4_14ComposedLayoutINS4_7SwizzleILi1ELi4ELi3EEENS4_18smem_ptr_flag_bitsILi8EEENSU_INS5_IJNSA_ILi8EEESI_EEENS5_IJSI_SB_EEEEEEEvNS4_8identityENS4_13SM90_TMA_LOADES1C_vS1D_EENS_8epilogue10collective6detail29Sm90TmaWarpSpecializedAdapterINS1H_15DefaultEpilogueISK_SL_SL_NS1G_6thread17LinearCombinationISK_Li1EffLNS1L_9ScaleType4KindE0ELNS_15FloatRoundStyleE2ESK_EENS1_15EpilogueDefaultEEEEEvvEEEEvNT_6ParamsE,"aw",@nobits
	.sectionflags	@""
	.align	16
	.zero		1024


//--------------------- .nv.shared.reserved.0     --------------------------
	.section	.nv.shared.reserved.0,"aw",@nobits
	.weak		__nv_reservedSMEM_offset_0_alias
	.size		__nv_reservedSMEM_offset_0_alias, 0, 0
	.other		__nv_reservedSMEM_offset_0_alias,@"STO_CUDA_RESERVED_SHARED STV_DEFAULT"
__nv_reservedSMEM_offset_0_alias:
	.zero		0


//--------------------- .nv.global                --------------------------
	.section	.nv.global,"aw",@nobits
.nv.global:
	.type		_ZN39_INTERNAL_bb0f8999_4_k_cu_c63e6d9c_46964cute1_E,@object
	.size		_ZN39_INTERNAL_bb0f8999_4_k_cu_c63e6d9c_46964cute1_E,(_ZN39_INTERNAL_bb0f8999_4_k_cu_c63e6d9c_46964cuda3std3__45__cpo6cbeginE - _ZN39_INTERNAL_bb0f8999_4_k_cu_c63e6d9c_46964cute1_E)
_ZN39_INTERNAL_bb0f8999_4_k_cu_c63e6d9c_46964cute1_E:
	.zero		1
	.type		_ZN39_INTERNAL_bb0f8999_4_k_cu_c63e6d9c_46964cuda3std3__45__cpo6cbeginE,@object
	.size		_ZN39_INTERNAL_bb0f8999_4_k_cu_c63e6d9c_46964cuda3std3__45__cpo6cbeginE,(_ZN39_INTERNAL_bb0f8999_4_k_cu_c63e6d9c_46964cuda3std3__48in_placeE - _ZN39_INTERNAL_bb0f8999_4_k_cu_c63e6d9c_46964cuda3std3__45__cpo6cbeginE)
_ZN39_INTERNAL_bb0f8999_4_k_cu_c63e6d9c_46964cuda3std3__45__cpo6cbeginE:
	.zero		1
	.type		_ZN39_INTERNAL_bb0f8999_4_k_cu_c63e6d9c_46964cuda3std3__48in_placeE,@object
	.size		_ZN39_INTERNAL_bb0f8999_4_k_cu_c63e6d9c_46964cuda3std3__48in_placeE,(_ZN39_INTERNAL_bb0f8999_4_k_cu_c63e6d9c_46964cuda3std6ranges3__45__cpo9iter_moveE - _ZN39_INTERNAL_bb0f8999_4_k_cu_c63e6d9c_46964cuda3std3__48in_placeE)
_ZN39_INTERNAL_bb0f8999_4_k_cu_c63e6d9c_46964cuda3std3__48in_placeE:
	.zero		1
	.type		_ZN39_INTERNAL_bb0f8999_4_k_cu_c63e6d9c_46964cuda3std6ranges3__45__cpo9iter_moveE,@object
	.size		_ZN39_INTERNAL_bb0f8999_4_k_cu_c63e6d9c_46964cuda3std6ranges3__45__cpo9iter_moveE,(_ZN39_INTERNAL_bb0f8999_4_k_cu_c63e6d9c_46964cuda3std3__45__cpo5beginE - _ZN39_INTERNAL_bb0f8999_4_k_cu_c63e6d9c_46964cuda3std6ranges3__45__cpo9iter_moveE)
_ZN39_INTERNAL_bb0f8999_4_k_cu_c63e6d9c_46964cuda3std6ranges3__45__cpo9iter_moveE:
	.zero		1
	.type		_ZN39_INTERNAL_bb0f8999_4_k_cu_c63e6d9c_46964cuda3std3__45__cpo5beginE,@object
	.size		_ZN39_INTERNAL_bb0f8999_4_k_cu_c63e6d9c_46964cuda3std3__45__cpo5beginE,(_ZN39_INTERNAL_bb0f8999_4_k_cu_c63e6d9c_46964cuda3std3__441_GLOBAL__N__bb0f8999_4_k_cu_c63e6d9c_46966ignoreE - _ZN39_INTERNAL_bb0f8999_4_k_cu_c63e6d9c_46964cuda3std3__45__cpo5beginE)
_ZN39_INTERNAL_bb0f8999_4_k_cu_c63e6d9c_46964cuda3std3__45__cpo5beginE:
	.zero		1
	.type		_ZN39_INTERNAL_bb0f8999_4_k_cu_c63e6d9c_46964cuda3std3__441_GLOBAL__N__bb0f8999_4_k_cu_c63e6d9c_46966ignoreE,@object
	.size		_ZN39_INTERNAL_bb0f8999_4_k_cu_c63e6d9c_46964cuda3std3__441_GLOBAL__N__bb0f8999_4_k_cu_c63e6d9c_46966ignoreE,(_ZN39_INTERNAL_bb0f8999_4_k_cu_c63e6d9c_46964cute7productE - _ZN39_INTERNAL_bb0f8999_4_k_cu_c63e6d9c_46964cuda3std3__441_GLOBAL__N__bb0f8999_4_k_cu_c63e6d9c_46966ignoreE)
_ZN39_INTERNAL_bb0f8999_4_k_cu_c63e6d9c_46964cuda3std3__441_GLOBAL__N__bb0f8999_4_k_cu_c63e6d9c_46966ignoreE:
	.zero		1
	.type		_ZN39_INTERNAL_bb0f8999_4_k_cu_c63e6d9c_46964cute7productE,@object
	.size		_ZN39_INTERNAL_bb0f8999_4_k_cu_c63e6d9c_46964cute7productE,(_ZN39_INTERNAL_bb0f8999_4_k_cu_c63e6d9c_46964cuda3std3__45__cpo3endE - _ZN39_INTERNAL_bb0f8999_4_k_cu_c63e6d9c_46964cute7productE)
_ZN39_INTERNAL_bb0f8999_4_k_cu_c63e6d9c_46964cute7productE:
	.zero		1
	.type		_ZN39_INTERNAL_bb0f8999_4_k_cu_c63e6d9c_46964cuda3std3__45__cpo3endE,@object
	.size		_ZN39_INTERNAL_bb0f8999_4_k_cu_c63e6d9c_46964cuda3std3__45__cpo3endE,(_ZN39_INTERNAL_bb0f8999_4_k_cu_c63e6d9c_46964cuda3std3__419piecewise_constructE - _ZN39_INTERNAL_bb0f8999_4_k_cu_c63e6d9c_46964cuda3std3__45__cpo3endE)
_ZN39_INTERNAL_bb0f8999_4_k_cu_c63e6d9c_46964cuda3std3__45__cpo3endE:
	.zero		1
	.type		_ZN39_INTERNAL_bb0f8999_4_k_cu_c63e6d9c_46964cuda3std3__419piecewise_constructE,@object
	.size		_ZN39_INTERNAL_bb0f8999_4_k_cu_c63e6d9c_46964cuda3std3__419piecewise_constructE,(_ZN39_INTERNAL_bb0f8999_4_k_cu_c63e6d9c_46964cuda3std3__45__cpo4cendE - _ZN39_INTERNAL_bb0f8999_4_k_cu_c63e6d9c_46964cuda3std3__419piecewise_constructE)
_ZN39_INTERNAL_bb0f8999_4_k_cu_c63e6d9c_46964cuda3std3__419piecewise_constructE:
	.zero		1
	.type		_ZN39_INTERNAL_bb0f8999_4_k_cu_c63e6d9c_46964cuda3std3__45__cpo4cendE,@object
	.size		_ZN39_INTERNAL_bb0f8999_4_k_cu_c63e6d9c_46964cuda3std3__45__cpo4cendE,(_ZN39_INTERNAL_bb0f8999_4_k_cu_c63e6d9c_46964cuda3std6ranges3__45__cpo4swapE - _ZN39_INTERNAL_bb0f8999_4_k_cu_c63e6d9c_46964cuda3std3__45__cpo4cendE)
_ZN39_INTERNAL_bb0f8999_4_k_cu_c63e6d9c_46964cuda3std3__45__cpo4cendE:
	.zero		1
	.type		_ZN39_INTERNAL_bb0f8999_4_k_cu_c63e6d9c_46964cuda3std6ranges3__45__cpo4swapE,@object
	.size		_ZN39_INTERNAL_bb0f8999_4_k_cu_c63e6d9c_46964cuda3std6ranges3__45__cpo4swapE,(.L_7 - _ZN39_INTERNAL_bb0f8999_4_k_cu_c63e6d9c_46964cuda3std6ranges3__45__cpo4swapE)
_ZN39_INTERNAL_bb0f8999_4_k_cu_c63e6d9c_46964cuda3std6ranges3__45__cpo4swapE:
	.zero		1
.L_7:


//--------------------- .nv.constant0._ZN7cutlass13device_kernelINS_4gemm6kernel13GemmUniversalIN4cute5tupleIJiiiiEEENS1_10collective13CollectiveMmaINS1_37MainloopSm90TmaGmmaWarpSpecializedFP8ILi5ENS5_IJNS4_1CILi1EEENSA_ILi2EEESB_EEENS1_32KernelTmaWarpSpecializedPingpongEEENS5_IJNSA_ILi64EEENSA_ILi256EEENSA_ILi32EEEEEENS_12float_e5m2_tENS5_IJlSB_lEEESK_SL_NS4_8TiledMMAINS4_8MMA_AtomIJNS4_4SM904GMMA31MMA_64x256x32_F32E5M2E5M2_SS_TNILNSP_7ScaleInE1ELSR_1EEEEEENS4_6LayoutINS5_IJSB_SB_SB_EEENS5_IJNSA_ILi0EEESW_SW_EEEEENS5_IJNS4_10UnderscoreESZ_SZ_EEEEENS4_23SM90_TMA_LOAD_MULTICASTENS4_14ComposedLayoutINS4_7SwizzleILi1ELi4ELi3EEENS4_18smem_ptr_flag_bitsILi8EEENSU_INS5_IJNSA_ILi8EEESI_EEENS5_IJSI_SB_EEEEEEEvNS4_8identityENS4_13SM90_TMA_LOADES1C_vS1D_EENS_8epilogue10collective6detail29Sm90TmaWarpSpecializedAdapterINS1H_15DefaultEpilogueISK_SL_SL_NS1G_6thread17LinearCombinationISK_Li1EffLNS1L_9ScaleType4KindE0ELNS_15FloatRoundStyleE2ESK_EENS1_15EpilogueDefaultEEEEEvvEEEEvNT_6ParamsE --------------------------
	.section	.nv.constant0._ZN7cutlass13device_kernelINS_4gemm6kernel13GemmUniversalIN4cute5tupleIJiiiiEEENS1_10collective13CollectiveMmaINS1_37MainloopSm90TmaGmmaWarpSpecializedFP8ILi5ENS5_IJNS4_1CILi1EEENSA_ILi2EEESB_EEENS1_32KernelTmaWarpSpecializedPingpongEEENS5_IJNSA_ILi64EEENSA_ILi256EEENSA_ILi32EEEEEENS_12float_e5m2_tENS5_IJlSB_lEEESK_SL_NS4_8TiledMMAINS4_8MMA_AtomIJNS4_4SM904GMMA31MMA_64x256x32_F32E5M2E5M2_SS_TNILNSP_7ScaleInE1ELSR_1EEEEEENS4_6LayoutINS5_IJSB_SB_SB_EEENS5_IJNSA_ILi0EEESW_SW_EEEEENS5_IJNS4_10UnderscoreESZ_SZ_EEEEENS4_23SM90_TMA_LOAD_MULTICASTENS4_14ComposedLayoutINS4_7SwizzleILi1ELi4ELi3EEENS4_18smem_ptr_flag_bitsILi8EEENSU_INS5_IJNSA_ILi8EEESI_EEENS5_IJSI_SB_EEEEEEEvNS4_8identityENS4_13SM90_TMA_LOADES1C_vS1D_EENS_8epilogue10collective6detail29Sm90TmaWarpSpecializedAdapterINS1H_15DefaultEpilogueISK_SL_SL_NS1G_6thread17LinearCombinationISK_Li1EffLNS1L_9ScaleType4KindE0ELNS_15FloatRoundStyleE2ESK_EENS1_15EpilogueDefaultEEEEEvvEEEEvNT_6ParamsE,"a",@progbits
	.sectionflags	@""
	.align	4
.nv.constant0._ZN7cutlass13device_kernelINS_4gemm6kernel13GemmUniversalIN4cute5tupleIJiiiiEEENS1_10collective13CollectiveMmaINS1_37MainloopSm90TmaGmmaWarpSpecializedFP8ILi5ENS5_IJNS4_1CILi1EEENSA_ILi2EEESB_EEENS1_32KernelTmaWarpSpecializedPingpongEEENS5_IJNSA_ILi64EEENSA_ILi256EEENSA_ILi32EEEEEENS_12float_e5m2_tENS5_IJlSB_lEEESK_SL_NS4_8TiledMMAINS4_8MMA_AtomIJNS4_4SM904GMMA31MMA_64x256x32_F32E5M2E5M2_SS_TNILNSP_7ScaleInE1ELSR_1EEEEEENS4_6LayoutINS5_IJSB_SB_SB_EEENS5_IJNSA_ILi0EEESW_SW_EEEEENS5_IJNS4_10UnderscoreESZ_SZ_EEEEENS4_23SM90_TMA_LOAD_MULTICASTENS4_14ComposedLayoutINS4_7SwizzleILi1ELi4ELi3EEENS4_18smem_ptr_flag_bitsILi8EEENSU_INS5_IJNSA_ILi8EEESI_EEENS5_IJSI_SB_EEEEEEEvNS4_8identityENS4_13SM90_TMA_LOADES1C_vS1D_EENS_8epilogue10collective6detail29Sm90TmaWarpSpecializedAdapterINS1H_15DefaultEpilogueISK_SL_SL_NS1G_6thread17LinearCombinationISK_Li1EffLNS1L_9ScaleType4KindE0ELNS_15FloatRoundStyleE2ESK_EENS1_15EpilogueDefaultEEEEEvvEEEEvNT_6ParamsE:
	.zero		1664


//--------------------- SYMBOLS --------------------------

	.type		.nv.reservedSmem.offset0,@object
	.size		.nv.reservedSmem.offset0,0x4
